//
// Generated by NVIDIA NVVM Compiler
//
// Compiler Build ID: CL-36424714
// Cuda compilation tools, release 13.0, V13.0.88
// Based on NVVM 20.0.0
//

.version 9.0
.target sm_100
.address_size 64

	// .globl	_Z14count_next_cliPxS_xxxS_x

.visible .entry _Z14count_next_cliPxS_xxxS_x(
	.param .u64 .ptr .align 1 _Z14count_next_cliPxS_xxxS_x_param_0,
	.param .u64 .ptr .align 1 _Z14count_next_cliPxS_xxxS_x_param_1,
	.param .u64 _Z14count_next_cliPxS_xxxS_x_param_2,
	.param .u64 _Z14count_next_cliPxS_xxxS_x_param_3,
	.param .u64 _Z14count_next_cliPxS_xxxS_x_param_4,
	.param .u64 .ptr .align 1 _Z14count_next_cliPxS_xxxS_x_param_5,
	.param .u64 _Z14count_next_cliPxS_xxxS_x_param_6
)
{
	.reg .pred 	%p<39>;
	.reg .b16 	%rs<7>;
	.reg .b32 	%r<5>;
	.reg .b64 	%rd<187>;

	ld.param.u64 	%rd67, [_Z14count_next_cliPxS_xxxS_x_param_1];
	ld.param.u64 	%rd69, [_Z14count_next_cliPxS_xxxS_x_param_4];
	ld.param.u64 	%rd70, [_Z14count_next_cliPxS_xxxS_x_param_5];
	cvta.to.global.u64 	%rd1, %rd67;
	mov.u32 	%r1, %ntid.x;
	mov.u32 	%r2, %ctaid.x;
	mov.u32 	%r3, %tid.x;
	mad.lo.s32 	%r4, %r1, %r2, %r3;
	cvt.u64.u32 	%rd2, %r4;
	setp.le.s64 	%p2, %rd69, %rd2;
	@%p2 bra 	$L__BB0_47;
	ld.param.u64 	%rd151, [_Z14count_next_cliPxS_xxxS_x_param_6];
	cvta.to.global.u64 	%rd72, %rd70;
	shl.b64 	%rd73, %rd2, 3;
	add.s64 	%rd3, %rd72, %rd73;
	mov.b64 	%rd74, 0;
	st.global.u64 	[%rd3], %rd74;
	add.s64 	%rd163, %rd69, -1;
	add.s64 	%rd5, %rd151, -1;
	setp.gt.s64 	%p3, %rd151, 1;
	mul.lo.s64 	%rd6, %rd151, %rd2;
	@%p3 bra 	$L__BB0_2;
	bra.uni 	$L__BB0_13;
$L__BB0_2:
	mov.b64 	%rd164, 0;
	mov.b64 	%rd162, -1;
$L__BB0_3:
	sub.s64 	%rd80, %rd163, %rd164;
	shr.u64 	%rd81, %rd80, 63;
	add.s64 	%rd82, %rd80, %rd81;
	shr.s64 	%rd83, %rd82, 1;
	add.s64 	%rd10, %rd83, %rd164;
	mov.b64 	%rd165, 0;
$L__BB0_4:
	ld.param.u64 	%rd152, [_Z14count_next_cliPxS_xxxS_x_param_6];
	mad.lo.s64 	%rd84, %rd10, %rd152, %rd165;
	shl.b64 	%rd85, %rd84, 3;
	add.s64 	%rd86, %rd1, %rd85;
	ld.global.u64 	%rd87, [%rd86];
	add.s64 	%rd88, %rd6, %rd165;
	shl.b64 	%rd89, %rd88, 3;
	add.s64 	%rd90, %rd1, %rd89;
	ld.global.u64 	%rd91, [%rd90+8];
	setp.eq.s64 	%p5, %rd87, %rd91;
	@%p5 bra 	$L__BB0_11;
	mov.b64 	%rd166, 0;
$L__BB0_6:
	ld.param.u64 	%rd153, [_Z14count_next_cliPxS_xxxS_x_param_6];
	mad.lo.s64 	%rd93, %rd10, %rd153, %rd166;
	shl.b64 	%rd94, %rd93, 3;
	add.s64 	%rd95, %rd1, %rd94;
	ld.global.u64 	%rd14, [%rd95];
	add.s64 	%rd96, %rd6, %rd166;
	shl.b64 	%rd97, %rd96, 3;
	add.s64 	%rd98, %rd1, %rd97;
	ld.global.u64 	%rd15, [%rd98+8];
	setp.gt.s64 	%p7, %rd14, %rd15;
	mov.pred 	%p6, 0;
	mov.pred 	%p38, %p6;
	@%p7 bra 	$L__BB0_9;
	setp.lt.s64 	%p9, %rd14, %rd15;
	mov.pred 	%p38, -1;
	@%p9 bra 	$L__BB0_9;
	add.s64 	%rd166, %rd166, 1;
	setp.ne.s64 	%p11, %rd166, %rd5;
	mov.pred 	%p38, %p6;
	@%p11 bra 	$L__BB0_6;
$L__BB0_9:
	add.s64 	%rd99, %rd10, 1;
	add.s64 	%rd100, %rd10, -1;
	selp.b64 	%rd164, %rd99, %rd164, %p38;
	selp.b64 	%rd163, %rd163, %rd100, %p38;
$L__BB0_10:
	setp.gt.s64 	%p13, %rd164, %rd163;
	@%p13 bra 	$L__BB0_14;
	bra.uni 	$L__BB0_3;
$L__BB0_11:
	add.s64 	%rd165, %rd165, 1;
	setp.eq.s64 	%p12, %rd165, %rd5;
	@%p12 bra 	$L__BB0_12;
	bra.uni 	$L__BB0_4;
$L__BB0_12:
	add.s64 	%rd163, %rd10, -1;
	mov.u64 	%rd162, %rd10;
	bra.uni 	$L__BB0_10;
$L__BB0_13:
	shr.u64 	%rd75, %rd163, 63;
	add.s64 	%rd76, %rd163, %rd75;
	shr.s64 	%rd162, %rd76, 1;
	add.s64 	%rd25, %rd162, -1;
	setp.gt.s64 	%p4, %rd163, 1;
	mov.u64 	%rd163, %rd25;
	@%p4 bra 	$L__BB0_13;
$L__BB0_14:
	setp.eq.s64 	%p14, %rd162, -1;
	setp.ge.s64 	%p15, %rd162, %rd69;
	or.pred  	%p16, %p14, %p15;
	@%p16 bra 	$L__BB0_47;
	ld.param.u64 	%rd154, [_Z14count_next_cliPxS_xxxS_x_param_6];
	setp.lt.s64 	%p17, %rd154, 1;
	@%p17 bra 	$L__BB0_40;
	ld.param.u64 	%rd149, [_Z14count_next_cliPxS_xxxS_x_param_3];
	setp.lt.s64 	%p22, %rd149, 1;
	@%p22 bra 	$L__BB0_26;
	mov.b64 	%rd174, 0;
$L__BB0_18:
	ld.param.u64 	%rd155, [_Z14count_next_cliPxS_xxxS_x_param_6];
	ld.param.u64 	%rd147, [_Z14count_next_cliPxS_xxxS_x_param_1];
	cvta.to.global.u64 	%rd34, %rd147;
	setp.gt.s64 	%p23, %rd155, 1;
	@%p23 bra 	$L__BB0_32;
$L__BB0_19:
	ld.param.u64 	%rd158, [_Z14count_next_cliPxS_xxxS_x_param_6];
	mad.lo.s64 	%rd117, %rd162, %rd158, %rd158;
	shl.b64 	%rd118, %rd117, 3;
	add.s64 	%rd119, %rd34, %rd118;
	ld.global.u64 	%rd52, [%rd119+-8];
	mov.b16 	%rs6, 1;
	mov.b64 	%rd177, 0;
$L__BB0_20:
	mov.u16 	%rs1, %rs6;
	ld.param.u64 	%rd150, [_Z14count_next_cliPxS_xxxS_x_param_3];
	ld.param.u64 	%rd148, [_Z14count_next_cliPxS_xxxS_x_param_1];
	add.s64 	%rd181, %rd150, -1;
	add.s64 	%rd121, %rd177, %rd6;
	cvta.to.global.u64 	%rd122, %rd148;
	shl.b64 	%rd123, %rd121, 3;
	add.s64 	%rd124, %rd122, %rd123;
	ld.global.u64 	%rd39, [%rd124];
	mov.b64 	%rd180, 0;
$L__BB0_21:
	ld.param.u64 	%rd146, [_Z14count_next_cliPxS_xxxS_x_param_0];
	sub.s64 	%rd125, %rd181, %rd180;
	shr.u64 	%rd126, %rd125, 63;
	add.s64 	%rd127, %rd125, %rd126;
	shr.s64 	%rd128, %rd127, 1;
	add.s64 	%rd42, %rd128, %rd180;
	shl.b64 	%rd129, %rd42, 4;
	cvta.to.global.u64 	%rd130, %rd146;
	add.s64 	%rd43, %rd130, %rd129;
	ld.global.u64 	%rd44, [%rd43];
	setp.ne.s64 	%p26, %rd44, %rd52;
	@%p26 bra 	$L__BB0_23;
	ld.global.u64 	%rd131, [%rd43+8];
	setp.eq.s64 	%p27, %rd131, %rd39;
	mov.u16 	%rs6, %rs1;
	@%p27 bra 	$L__BB0_38;
$L__BB0_23:
	setp.gt.s64 	%p28, %rd44, %rd52;
	@%p28 bra 	$L__BB0_36;
	setp.lt.s64 	%p29, %rd44, %rd52;
	@%p29 bra 	$L__BB0_35;
	ld.global.u64 	%rd132, [%rd43+8];
	setp.lt.s64 	%p30, %rd132, %rd39;
	add.s64 	%rd133, %rd42, 1;
	add.s64 	%rd134, %rd42, -1;
	selp.b64 	%rd180, %rd133, %rd180, %p30;
	selp.b64 	%rd181, %rd181, %rd134, %p30;
	bra.uni 	$L__BB0_37;
$L__BB0_26:
	ld.param.u64 	%rd160, [_Z14count_next_cliPxS_xxxS_x_param_6];
	setp.lt.s64 	%p34, %rd160, 2;
	@%p34 bra 	$L__BB0_47;
	ld.param.u64 	%rd161, [_Z14count_next_cliPxS_xxxS_x_param_6];
$L__BB0_28:
	mul.lo.s64 	%rd28, %rd162, %rd161;
	mov.b64 	%rd173, 0;
$L__BB0_29:
	add.s64 	%rd138, %rd173, %rd28;
	shl.b64 	%rd139, %rd138, 3;
	add.s64 	%rd140, %rd1, %rd139;
	ld.global.u64 	%rd141, [%rd140];
	add.s64 	%rd142, %rd6, %rd173;
	shl.b64 	%rd143, %rd142, 3;
	add.s64 	%rd144, %rd1, %rd143;
	ld.global.u64 	%rd145, [%rd144+8];
	setp.ne.s64 	%p35, %rd141, %rd145;
	@%p35 bra 	$L__BB0_47;
	add.s64 	%rd173, %rd173, 1;
	setp.ne.s64 	%p36, %rd173, %rd5;
	@%p36 bra 	$L__BB0_29;
	add.s64 	%rd162, %rd162, 1;
	setp.lt.s64 	%p37, %rd162, %rd69;
	@%p37 bra 	$L__BB0_28;
	bra.uni 	$L__BB0_47;
$L__BB0_32:
	ld.param.u64 	%rd156, [_Z14count_next_cliPxS_xxxS_x_param_6];
	mul.lo.s64 	%rd53, %rd162, %rd156;
	mov.b64 	%rd176, 0;
$L__BB0_33:
	add.s64 	%rd107, %rd176, %rd53;
	shl.b64 	%rd108, %rd107, 3;
	add.s64 	%rd109, %rd34, %rd108;
	ld.global.u64 	%rd110, [%rd109];
	add.s64 	%rd111, %rd6, %rd176;
	shl.b64 	%rd112, %rd111, 3;
	add.s64 	%rd113, %rd34, %rd112;
	ld.global.u64 	%rd114, [%rd113+8];
	setp.ne.s64 	%p24, %rd110, %rd114;
	@%p24 bra 	$L__BB0_47;
	ld.param.u64 	%rd157, [_Z14count_next_cliPxS_xxxS_x_param_6];
	add.s64 	%rd176, %rd176, 1;
	add.s64 	%rd115, %rd157, -1;
	setp.eq.s64 	%p25, %rd176, %rd115;
	@%p25 bra 	$L__BB0_19;
	bra.uni 	$L__BB0_33;
$L__BB0_35:
	add.s64 	%rd180, %rd42, 1;
	bra.uni 	$L__BB0_37;
$L__BB0_36:
	add.s64 	%rd181, %rd42, -1;
$L__BB0_37:
	setp.le.s64 	%p31, %rd180, %rd181;
	mov.b16 	%rs6, 0;
	@%p31 bra 	$L__BB0_21;
$L__BB0_38:
	ld.param.u64 	%rd159, [_Z14count_next_cliPxS_xxxS_x_param_6];
	add.s64 	%rd177, %rd177, 1;
	setp.eq.s64 	%p32, %rd177, %rd159;
	@%p32 bra 	$L__BB0_39;
	bra.uni 	$L__BB0_20;
$L__BB0_39:
	cvt.u64.u16 	%rd135, %rs6;
	and.b64  	%rd136, %rd135, 255;
	add.s64 	%rd174, %rd174, %rd136;
	st.global.u64 	[%rd3], %rd174;
	add.s64 	%rd162, %rd162, 1;
	setp.lt.s64 	%p33, %rd162, %rd69;
	@%p33 bra 	$L__BB0_18;
	bra.uni 	$L__BB0_47;
$L__BB0_40:
	sub.s64 	%rd102, %rd69, %rd162;
	and.b64  	%rd56, %rd102, 3;
	setp.eq.s64 	%p18, %rd56, 0;
	mov.b64 	%rd185, 0;
	mov.u64 	%rd186, %rd162;
	@%p18 bra 	$L__BB0_44;
	mov.b64 	%rd182, 0;
$L__BB0_42:
	.pragma "nounroll";
	add.s64 	%rd182, %rd182, 1;
	setp.ne.s64 	%p19, %rd182, %rd56;
	@%p19 bra 	$L__BB0_42;
	st.global.u64 	[%rd3], %rd56;
	add.s64 	%rd186, %rd182, %rd162;
	mov.u64 	%rd185, %rd56;
$L__BB0_44:
	sub.s64 	%rd104, %rd162, %rd69;
	setp.gt.u64 	%p20, %rd104, -4;
	@%p20 bra 	$L__BB0_47;
$L__BB0_45:
	add.s64 	%rd185, %rd185, 4;
	add.s64 	%rd186, %rd186, 4;
	setp.lt.s64 	%p21, %rd186, %rd69;
	@%p21 bra 	$L__BB0_45;
	st.global.u64 	[%rd3], %rd185;
$L__BB0_47:
	ret;

}
	// .globl	_Z13make_next_cliPxS_xxxS_xS_
.visible .entry _Z13make_next_cliPxS_xxxS_xS_(
	.param .u64 .ptr .align 1 _Z13make_next_cliPxS_xxxS_xS__param_0,
	.param .u64 .ptr .align 1 _Z13make_next_cliPxS_xxxS_xS__param_1,
	.param .u64 _Z13make_next_cliPxS_xxxS_xS__param_2,
	.param .u64 _Z13make_next_cliPxS_xxxS_xS__param_3,
	.param .u64 _Z13make_next_cliPxS_xxxS_xS__param_4,
	.param .u64 .ptr .align 1 _Z13make_next_cliPxS_xxxS_xS__param_5,
	.param .u64 _Z13make_next_cliPxS_xxxS_xS__param_6,
	.param .u64 .ptr .align 1 _Z13make_next_cliPxS_xxxS_xS__param_7
)
{
	.reg .pred 	%p<44>;
	.reg .b16 	%rs<8>;
	.reg .b32 	%r<5>;
	.reg .b64 	%rd<266>;

	ld.param.u64 	%rd88, [_Z13make_next_cliPxS_xxxS_xS__param_1];
	ld.param.u64 	%rd85, [_Z13make_next_cliPxS_xxxS_xS__param_4];
	ld.param.u64 	%rd86, [_Z13make_next_cliPxS_xxxS_xS__param_5];
	ld.param.u64 	%rd87, [_Z13make_next_cliPxS_xxxS_xS__param_6];
	ld.param.u64 	%rd89, [_Z13make_next_cliPxS_xxxS_xS__param_7];
	cvta.to.global.u64 	%rd1, %rd89;
	cvta.to.global.u64 	%rd2, %rd88;
	mov.u32 	%r1, %ntid.x;
	mov.u32 	%r2, %ctaid.x;
	mov.u32 	%r3, %tid.x;
	mad.lo.s32 	%r4, %r1, %r2, %r3;
	cvt.u64.u32 	%rd3, %r4;
	setp.le.s64 	%p2, %rd85, %rd3;
	@%p2 bra 	$L__BB1_56;
	add.s64 	%rd237, %rd85, -1;
	add.s64 	%rd5, %rd87, -1;
	setp.gt.s64 	%p3, %rd87, 1;
	mul.lo.s64 	%rd6, %rd87, %rd3;
	@%p3 bra 	$L__BB1_2;
	bra.uni 	$L__BB1_13;
$L__BB1_2:
	mov.b64 	%rd238, 0;
	mov.b64 	%rd236, -1;
$L__BB1_3:
	sub.s64 	%rd95, %rd237, %rd238;
	shr.u64 	%rd96, %rd95, 63;
	add.s64 	%rd97, %rd95, %rd96;
	shr.s64 	%rd98, %rd97, 1;
	add.s64 	%rd10, %rd98, %rd238;
	mul.lo.s64 	%rd11, %rd10, %rd87;
	mov.b64 	%rd239, 0;
$L__BB1_4:
	add.s64 	%rd99, %rd239, %rd11;
	shl.b64 	%rd100, %rd99, 3;
	add.s64 	%rd101, %rd2, %rd100;
	ld.global.u64 	%rd102, [%rd101];
	add.s64 	%rd103, %rd6, %rd239;
	shl.b64 	%rd104, %rd103, 3;
	add.s64 	%rd105, %rd2, %rd104;
	ld.global.u64 	%rd106, [%rd105+8];
	setp.eq.s64 	%p5, %rd102, %rd106;
	@%p5 bra 	$L__BB1_11;
	mov.b64 	%rd240, 0;
$L__BB1_6:
	add.s64 	%rd108, %rd240, %rd11;
	shl.b64 	%rd109, %rd108, 3;
	add.s64 	%rd110, %rd2, %rd109;
	ld.global.u64 	%rd15, [%rd110];
	add.s64 	%rd111, %rd6, %rd240;
	shl.b64 	%rd112, %rd111, 3;
	add.s64 	%rd113, %rd2, %rd112;
	ld.global.u64 	%rd16, [%rd113+8];
	setp.gt.s64 	%p7, %rd15, %rd16;
	mov.pred 	%p6, 0;
	mov.pred 	%p43, %p6;
	@%p7 bra 	$L__BB1_9;
	setp.lt.s64 	%p9, %rd15, %rd16;
	mov.pred 	%p43, -1;
	@%p9 bra 	$L__BB1_9;
	add.s64 	%rd240, %rd240, 1;
	setp.ne.s64 	%p11, %rd240, %rd5;
	mov.pred 	%p43, %p6;
	@%p11 bra 	$L__BB1_6;
$L__BB1_9:
	add.s64 	%rd114, %rd10, 1;
	add.s64 	%rd115, %rd10, -1;
	selp.b64 	%rd238, %rd114, %rd238, %p43;
	selp.b64 	%rd237, %rd237, %rd115, %p43;
$L__BB1_10:
	setp.gt.s64 	%p13, %rd238, %rd237;
	@%p13 bra 	$L__BB1_14;
	bra.uni 	$L__BB1_3;
$L__BB1_11:
	add.s64 	%rd239, %rd239, 1;
	setp.eq.s64 	%p12, %rd239, %rd5;
	@%p12 bra 	$L__BB1_12;
	bra.uni 	$L__BB1_4;
$L__BB1_12:
	add.s64 	%rd237, %rd10, -1;
	mov.u64 	%rd236, %rd10;
	bra.uni 	$L__BB1_10;
$L__BB1_13:
	shr.u64 	%rd90, %rd237, 63;
	add.s64 	%rd91, %rd237, %rd90;
	shr.s64 	%rd236, %rd91, 1;
	add.s64 	%rd26, %rd236, -1;
	setp.gt.s64 	%p4, %rd237, 1;
	mov.u64 	%rd237, %rd26;
	@%p4 bra 	$L__BB1_13;
$L__BB1_14:
	setp.eq.s64 	%p14, %rd236, -1;
	@%p14 bra 	$L__BB1_56;
	cvta.to.global.u64 	%rd116, %rd86;
	shl.b64 	%rd117, %rd3, 3;
	add.s64 	%rd28, %rd116, %rd117;
	setp.ge.s64 	%p15, %rd236, %rd85;
	@%p15 bra 	$L__BB1_56;
	ld.global.u64 	%rd255, [%rd28];
	setp.lt.s64 	%p16, %rd87, 1;
	add.s64 	%rd30, %rd87, 1;
	@%p16 bra 	$L__BB1_50;
	and.b64  	%rd31, %rd87, 15;
	and.b64  	%rd32, %rd87, 7;
	and.b64  	%rd33, %rd87, 3;
$L__BB1_18:
	setp.gt.s64 	%p21, %rd87, 1;
	@%p21 bra 	$L__BB1_19;
	bra.uni 	$L__BB1_22;
$L__BB1_19:
	mul.lo.s64 	%rd69, %rd236, %rd87;
	mov.b64 	%rd248, 0;
$L__BB1_20:
	add.s64 	%rd147, %rd248, %rd69;
	shl.b64 	%rd148, %rd147, 3;
	add.s64 	%rd149, %rd2, %rd148;
	ld.global.u64 	%rd150, [%rd149];
	add.s64 	%rd151, %rd6, %rd248;
	shl.b64 	%rd152, %rd151, 3;
	add.s64 	%rd153, %rd2, %rd152;
	ld.global.u64 	%rd154, [%rd153+8];
	setp.ne.s64 	%p22, %rd150, %rd154;
	@%p22 bra 	$L__BB1_56;
	add.s64 	%rd248, %rd248, 1;
	setp.eq.s64 	%p23, %rd248, %rd5;
	@%p23 bra 	$L__BB1_22;
	bra.uni 	$L__BB1_20;
$L__BB1_22:
	ld.param.u64 	%rd234, [_Z13make_next_cliPxS_xxxS_xS__param_3];
	setp.lt.s64 	%p24, %rd234, 1;
	mad.lo.s64 	%rd155, %rd236, %rd87, %rd87;
	shl.b64 	%rd156, %rd155, 3;
	add.s64 	%rd67, %rd2, %rd156;
	ld.global.u64 	%rd68, [%rd67+-8];
	@%p24 bra 	$L__BB1_34;
	mov.b16 	%rs7, 1;
	mov.b64 	%rd249, 0;
$L__BB1_24:
	mov.u16 	%rs1, %rs7;
	ld.param.u64 	%rd235, [_Z13make_next_cliPxS_xxxS_xS__param_3];
	add.s64 	%rd253, %rd235, -1;
	add.s64 	%rd159, %rd249, %rd6;
	shl.b64 	%rd160, %rd159, 3;
	add.s64 	%rd161, %rd2, %rd160;
	ld.global.u64 	%rd40, [%rd161];
	mov.b64 	%rd252, 0;
$L__BB1_25:
	ld.param.u64 	%rd233, [_Z13make_next_cliPxS_xxxS_xS__param_0];
	sub.s64 	%rd162, %rd253, %rd252;
	shr.u64 	%rd163, %rd162, 63;
	add.s64 	%rd164, %rd162, %rd163;
	shr.s64 	%rd165, %rd164, 1;
	add.s64 	%rd43, %rd165, %rd252;
	shl.b64 	%rd166, %rd43, 4;
	cvta.to.global.u64 	%rd167, %rd233;
	add.s64 	%rd44, %rd167, %rd166;
	ld.global.u64 	%rd45, [%rd44];
	setp.ne.s64 	%p25, %rd45, %rd68;
	@%p25 bra 	$L__BB1_27;
	ld.global.u64 	%rd168, [%rd44+8];
	setp.eq.s64 	%p26, %rd168, %rd40;
	mov.u16 	%rs7, %rs1;
	@%p26 bra 	$L__BB1_35;
$L__BB1_27:
	setp.gt.s64 	%p27, %rd45, %rd68;
	@%p27 bra 	$L__BB1_31;
	setp.lt.s64 	%p28, %rd45, %rd68;
	@%p28 bra 	$L__BB1_30;
	ld.global.u64 	%rd169, [%rd44+8];
	setp.lt.s64 	%p29, %rd169, %rd40;
	add.s64 	%rd170, %rd43, 1;
	add.s64 	%rd171, %rd43, -1;
	selp.b64 	%rd252, %rd170, %rd252, %p29;
	selp.b64 	%rd253, %rd253, %rd171, %p29;
	bra.uni 	$L__BB1_32;
$L__BB1_30:
	add.s64 	%rd252, %rd43, 1;
	bra.uni 	$L__BB1_32;
$L__BB1_31:
	add.s64 	%rd253, %rd43, -1;
$L__BB1_32:
	setp.gt.s64 	%p30, %rd252, %rd253;
	mov.b16 	%rs7, 0;
	@%p30 bra 	$L__BB1_35;
	bra.uni 	$L__BB1_25;
$L__BB1_33:
	ld.global.u64 	%rd229, [%rd67+-8];
	add.s64 	%rd230, %rd59, %rd87;
	shl.b64 	%rd231, %rd230, 3;
	add.s64 	%rd232, %rd1, %rd231;
	st.global.u64 	[%rd232], %rd229;
	add.s64 	%rd255, %rd255, 1;
$L__BB1_34:
	add.s64 	%rd236, %rd236, 1;
	setp.lt.s64 	%p42, %rd236, %rd85;
	@%p42 bra 	$L__BB1_18;
	bra.uni 	$L__BB1_56;
$L__BB1_35:
	add.s64 	%rd249, %rd249, 1;
	setp.eq.s64 	%p31, %rd249, %rd87;
	@%p31 bra 	$L__BB1_36;
	bra.uni 	$L__BB1_24;
$L__BB1_36:
	and.b16  	%rs5, %rs7, 255;
	setp.eq.s16 	%p32, %rs5, 0;
	@%p32 bra 	$L__BB1_34;
	setp.lt.u64 	%p33, %rd87, 16;
	mul.lo.s64 	%rd59, %rd255, %rd30;
	mov.b64 	%rd257, 0;
	@%p33 bra 	$L__BB1_40;
	mov.b64 	%rd254, 0;
$L__BB1_39:
	.pragma "nounroll";
	add.s64 	%rd174, %rd254, %rd6;
	shl.b64 	%rd175, %rd174, 3;
	add.s64 	%rd176, %rd2, %rd175;
	ld.global.u64 	%rd177, [%rd176];
	add.s64 	%rd178, %rd254, %rd59;
	shl.b64 	%rd179, %rd178, 3;
	add.s64 	%rd180, %rd1, %rd179;
	st.global.u64 	[%rd180], %rd177;
	ld.global.u64 	%rd181, [%rd176+8];
	st.global.u64 	[%rd180+8], %rd181;
	ld.global.u64 	%rd182, [%rd176+16];
	st.global.u64 	[%rd180+16], %rd182;
	ld.global.u64 	%rd183, [%rd176+24];
	st.global.u64 	[%rd180+24], %rd183;
	ld.global.u64 	%rd184, [%rd176+32];
	st.global.u64 	[%rd180+32], %rd184;
	ld.global.u64 	%rd185, [%rd176+40];
	st.global.u64 	[%rd180+40], %rd185;
	ld.global.u64 	%rd186, [%rd176+48];
	st.global.u64 	[%rd180+48], %rd186;
	ld.global.u64 	%rd187, [%rd176+56];
	st.global.u64 	[%rd180+56], %rd187;
	ld.global.u64 	%rd188, [%rd176+64];
	st.global.u64 	[%rd180+64], %rd188;
	ld.global.u64 	%rd189, [%rd176+72];
	st.global.u64 	[%rd180+72], %rd189;
	ld.global.u64 	%rd190, [%rd176+80];
	st.global.u64 	[%rd180+80], %rd190;
	ld.global.u64 	%rd191, [%rd176+88];
	st.global.u64 	[%rd180+88], %rd191;
	ld.global.u64 	%rd192, [%rd176+96];
	st.global.u64 	[%rd180+96], %rd192;
	ld.global.u64 	%rd193, [%rd176+104];
	st.global.u64 	[%rd180+104], %rd193;
	ld.global.u64 	%rd194, [%rd176+112];
	st.global.u64 	[%rd180+112], %rd194;
	ld.global.u64 	%rd195, [%rd176+120];
	st.global.u64 	[%rd180+120], %rd195;
	add.s64 	%rd254, %rd254, 16;
	and.b64  	%rd257, %rd87, 9223372036854775792;
	setp.eq.s64 	%p34, %rd254, %rd257;
	@%p34 bra 	$L__BB1_40;
	bra.uni 	$L__BB1_39;
$L__BB1_40:
	setp.eq.s64 	%p35, %rd31, 0;
	@%p35 bra 	$L__BB1_33;
	add.s64 	%rd196, %rd31, -1;
	setp.lt.u64 	%p36, %rd196, 7;
	@%p36 bra 	$L__BB1_43;
	add.s64 	%rd197, %rd257, %rd6;
	shl.b64 	%rd198, %rd197, 3;
	add.s64 	%rd199, %rd2, %rd198;
	ld.global.u64 	%rd200, [%rd199];
	add.s64 	%rd201, %rd257, %rd59;
	shl.b64 	%rd202, %rd201, 3;
	add.s64 	%rd203, %rd1, %rd202;
	st.global.u64 	[%rd203], %rd200;
	ld.global.u64 	%rd204, [%rd199+8];
	st.global.u64 	[%rd203+8], %rd204;
	ld.global.u64 	%rd205, [%rd199+16];
	st.global.u64 	[%rd203+16], %rd205;
	ld.global.u64 	%rd206, [%rd199+24];
	st.global.u64 	[%rd203+24], %rd206;
	ld.global.u64 	%rd207, [%rd199+32];
	st.global.u64 	[%rd203+32], %rd207;
	ld.global.u64 	%rd208, [%rd199+40];
	st.global.u64 	[%rd203+40], %rd208;
	ld.global.u64 	%rd209, [%rd199+48];
	st.global.u64 	[%rd203+48], %rd209;
	ld.global.u64 	%rd210, [%rd199+56];
	st.global.u64 	[%rd203+56], %rd210;
	add.s64 	%rd257, %rd257, 8;
$L__BB1_43:
	setp.eq.s64 	%p37, %rd32, 0;
	@%p37 bra 	$L__BB1_33;
	add.s64 	%rd211, %rd32, -1;
	setp.lt.u64 	%p38, %rd211, 3;
	@%p38 bra 	$L__BB1_46;
	add.s64 	%rd212, %rd257, %rd6;
	shl.b64 	%rd213, %rd212, 3;
	add.s64 	%rd214, %rd2, %rd213;
	ld.global.u64 	%rd215, [%rd214];
	add.s64 	%rd216, %rd257, %rd59;
	shl.b64 	%rd217, %rd216, 3;
	add.s64 	%rd218, %rd1, %rd217;
	st.global.u64 	[%rd218], %rd215;
	ld.global.u64 	%rd219, [%rd214+8];
	st.global.u64 	[%rd218+8], %rd219;
	ld.global.u64 	%rd220, [%rd214+16];
	st.global.u64 	[%rd218+16], %rd220;
	ld.global.u64 	%rd221, [%rd214+24];
	st.global.u64 	[%rd218+24], %rd221;
	add.s64 	%rd257, %rd257, 4;
$L__BB1_46:
	setp.eq.s64 	%p39, %rd33, 0;
	@%p39 bra 	$L__BB1_33;
	setp.eq.s64 	%p40, %rd33, 1;
	add.s64 	%rd222, %rd257, %rd6;
	shl.b64 	%rd223, %rd222, 3;
	add.s64 	%rd65, %rd2, %rd223;
	ld.global.u64 	%rd224, [%rd65];
	add.s64 	%rd225, %rd257, %rd59;
	shl.b64 	%rd226, %rd225, 3;
	add.s64 	%rd66, %rd1, %rd226;
	st.global.u64 	[%rd66], %rd224;
	@%p40 bra 	$L__BB1_33;
	setp.eq.s64 	%p41, %rd33, 2;
	ld.global.u64 	%rd227, [%rd65+8];
	st.global.u64 	[%rd66+8], %rd227;
	@%p41 bra 	$L__BB1_33;
	ld.global.u64 	%rd228, [%rd65+16];
	st.global.u64 	[%rd66+16], %rd228;
	bra.uni 	$L__BB1_33;
$L__BB1_50:
	sub.s64 	%rd118, %rd85, %rd236;
	and.b64  	%rd70, %rd118, 3;
	setp.eq.s64 	%p17, %rd70, 0;
	mov.u64 	%rd263, %rd236;
	@%p17 bra 	$L__BB1_53;
	mov.b64 	%rd261, 0;
	mov.u64 	%rd263, %rd236;
$L__BB1_52:
	.pragma "nounroll";
	mad.lo.s64 	%rd120, %rd263, %rd87, %rd87;
	shl.b64 	%rd121, %rd120, 3;
	add.s64 	%rd122, %rd2, %rd121;
	ld.global.u64 	%rd123, [%rd122+-8];
	mad.lo.s64 	%rd124, %rd255, %rd30, %rd87;
	shl.b64 	%rd125, %rd124, 3;
	add.s64 	%rd126, %rd1, %rd125;
	st.global.u64 	[%rd126], %rd123;
	add.s64 	%rd255, %rd255, 1;
	add.s64 	%rd263, %rd263, 1;
	add.s64 	%rd261, %rd261, 1;
	setp.ne.s64 	%p18, %rd261, %rd70;
	@%p18 bra 	$L__BB1_52;
$L__BB1_53:
	sub.s64 	%rd127, %rd236, %rd85;
	setp.gt.u64 	%p19, %rd127, -4;
	@%p19 bra 	$L__BB1_56;
	shl.b64 	%rd135, %rd87, 3;
	shl.b64 	%rd138, %rd30, 3;
$L__BB1_55:
	mad.lo.s64 	%rd128, %rd263, %rd87, %rd87;
	shl.b64 	%rd129, %rd128, 3;
	add.s64 	%rd130, %rd2, %rd129;
	ld.global.u64 	%rd131, [%rd130+-8];
	mad.lo.s64 	%rd132, %rd255, %rd30, %rd87;
	shl.b64 	%rd133, %rd132, 3;
	add.s64 	%rd134, %rd1, %rd133;
	st.global.u64 	[%rd134], %rd131;
	add.s64 	%rd136, %rd130, %rd135;
	ld.global.u64 	%rd137, [%rd136+-8];
	add.s64 	%rd139, %rd134, %rd138;
	st.global.u64 	[%rd139], %rd137;
	add.s64 	%rd140, %rd136, %rd135;
	ld.global.u64 	%rd141, [%rd140+-8];
	add.s64 	%rd142, %rd139, %rd138;
	st.global.u64 	[%rd142], %rd141;
	add.s64 	%rd143, %rd140, %rd135;
	ld.global.u64 	%rd144, [%rd143+-8];
	add.s64 	%rd145, %rd142, %rd138;
	st.global.u64 	[%rd145], %rd144;
	add.s64 	%rd255, %rd255, 4;
	add.s64 	%rd263, %rd263, 4;
	setp.lt.s64 	%p20, %rd263, %rd85;
	@%p20 bra 	$L__BB1_55;
$L__BB1_56:
	ret;

}


// ===== COMPILED SASS (sm_100) =====

	.target	sm_100

	.elftype	@"ET_EXEC"


//--------------------- .note.nv.tkinfo           --------------------------
	.section	.note.nv.tkinfo,"",@"SHT_NOTE"
	.sectionflags	@"SHF_NOTE_NV_TKINFO"
	.tkinfo
        /*0018*/ 	.word	0x00000002
        /*0030*/ 	.string	""
        /*0030*/ 	.string	"ptxas"
        /*0030*/ 	.string	"Cuda compilation tools, release 13.0, V13.0.88"
        /*0030*/ 	.string	"Build cuda_13.0.r13.0/compiler.36424714_0"
        /*0030*/ 	.string	"-arch sm_100 -m 64 "



//--------------------- .note.nv.cuinfo           --------------------------
	.section	.note.nv.cuinfo,"",@"SHT_NOTE"
	.sectionflags	@"SHF_NOTE_NV_CUINFO"
        /*0018*/ 	.short	0x0002
        /*001a*/ 	.short	0x0064
        /*001c*/ 	.short	0x0082
	.zero		2


//--------------------- .nv.info                  --------------------------
	.section	.nv.info,"",@"SHT_CUDA_INFO"
	.align	4


	//----- nvinfo : EIATTR_REGCOUNT
	.align		4
        /*0000*/ 	.byte	0x04, 0x2f
        /*0002*/ 	.short	(.L_1 - .L_0)
	.align		4
.L_0:
        /*0004*/ 	.word	index@(_Z14count_next_cliPxS_xxxS_x)
        /*0008*/ 	.word	0x0000001e


	//----- nvinfo : EIATTR_FRAME_SIZE
	.align		4
.L_1:
        /*000c*/ 	.byte	0x04, 0x11
        /*000e*/ 	.short	(.L_3 - .L_2)
	.align		4
.L_2:
        /*0010*/ 	.word	index@(_Z14count_next_cliPxS_xxxS_x)
        /*0014*/ 	.word	0x00000000


	//----- nvinfo : EIATTR_REGCOUNT
	.align		4
.L_3:
        /*0018*/ 	.byte	0x04, 0x2f
        /*001a*/ 	.short	(.L_5 - .L_4)
	.align		4
.L_4:
        /*001c*/ 	.word	index@(_Z13make_next_cliPxS_xxxS_xS_)
        /*0020*/ 	.word	0x00000028


	//----- nvinfo : EIATTR_FRAME_SIZE
	.align		4
.L_5:
        /*0024*/ 	.byte	0x04, 0x11
        /*0026*/ 	.short	(.L_7 - .L_6)
	.align		4
.L_6:
        /*0028*/ 	.word	index@(_Z13make_next_cliPxS_xxxS_xS_)
        /*002c*/ 	.word	0x00000000


	//----- nvinfo : EIATTR_MIN_STACK_SIZE
	.align		4
.L_7:
        /*0030*/ 	.byte	0x04, 0x12
        /*0032*/ 	.short	(.L_9 - .L_8)
	.align		4
.L_8:
        /*0034*/ 	.word	index@(_Z13make_next_cliPxS_xxxS_xS_)
        /*0038*/ 	.word	0x00000000


	//----- nvinfo : EIATTR_MIN_STACK_SIZE
	.align		4
.L_9:
        /*003c*/ 	.byte	0x04, 0x12
        /*003e*/ 	.short	(.L_11 - .L_10)
	.align		4
.L_10:
        /*0040*/ 	.word	index@(_Z14count_next_cliPxS_xxxS_x)
        /*0044*/ 	.word	0x00000000
.L_11:


//--------------------- .nv.compat                --------------------------
	.section	.nv.compat,"",@"SHT_CUDA_COMPAT_INFO"
	.align	4
        /*0000*/ 	.byte	0x02, 0x09, 0x00, 0x00, 0x02, 0x02, 0x01, 0x00, 0x02, 0x05, 0x05, 0x00, 0x03, 0x07, 0x01, 0x01
        /*0010*/ 	.byte	0x02, 0x03, 0x00, 0x00, 0x02, 0x06, 0x01, 0x00, 0x04, 0x0b, 0x08, 0x00, 0x09, 0x00, 0x00, 0x00
        /*0020*/ 	.byte	0x00, 0x00, 0x00, 0x00


//--------------------- .nv.info._Z13make_next_cliPxS_xxxS_xS_ --------------------------
	.section	.nv.info._Z13make_next_cliPxS_xxxS_xS_,"",@"SHT_CUDA_INFO"
	.sectionflags	@""
	.align	4


	//----- nvinfo : EIATTR_CUDA_API_VERSION
	.align		4
        /*0000*/ 	.byte	0x04, 0x37
        /*0002*/ 	.short	(.L_13 - .L_12)
.L_12:
        /*0004*/ 	.word	0x00000082


	//----- nvinfo : EIATTR_KPARAM_INFO
	.align		4
.L_13:
        /*0008*/ 	.byte	0x04, 0x17
        /*000a*/ 	.short	(.L_15 - .L_14)
.L_14:
        /*000c*/ 	.word	0x00000000
        /*0010*/ 	.short	0x0007
        /*0012*/ 	.short	0x0038
        /*0014*/ 	.byte	0x00, 0xf5, 0x21, 0x00


	//----- nvinfo : EIATTR_KPARAM_INFO
	.align		4
.L_15:
        /*0018*/ 	.byte	0x04, 0x17
        /*001a*/ 	.short	(.L_17 - .L_16)
.L_16:
        /*001c*/ 	.word	0x00000000
        /*0020*/ 	.short	0x0006
        /*0022*/ 	.short	0x0030
        /*0024*/ 	.byte	0x00, 0xf0, 0x21, 0x00


	//----- nvinfo : EIATTR_KPARAM_INFO
	.align		4
.L_17:
        /*0028*/ 	.byte	0x04, 0x17
        /*002a*/ 	.short	(.L_19 - .L_18)
.L_18:
        /*002c*/ 	.word	0x00000000
        /*0030*/ 	.short	0x0005
        /*0032*/ 	.short	0x0028
        /*0034*/ 	.byte	0x00, 0xf5, 0x21, 0x00


	//----- nvinfo : EIATTR_KPARAM_INFO
	.align		4
.L_19:
        /*0038*/ 	.byte	0x04, 0x17
        /*003a*/ 	.short	(.L_21 - .L_20)
.L_20:
        /*003c*/ 	.word	0x00000000
        /*0040*/ 	.short	0x0004
        /*0042*/ 	.short	0x0020
        /*0044*/ 	.byte	0x00, 0xf0, 0x21, 0x00


	//----- nvinfo : EIATTR_KPARAM_INFO
	.align		4
.L_21:
        /*0048*/ 	.byte	0x04, 0x17
        /*004a*/ 	.short	(.L_23 - .L_22)
.L_22:
        /*004c*/ 	.word	0x00000000
        /*0050*/ 	.short	0x0003
        /*0052*/ 	.short	0x0018
        /*0054*/ 	.byte	0x00, 0xf0, 0x21, 0x00


	//----- nvinfo : EIATTR_KPARAM_INFO
	.align		4
.L_23:
        /*0058*/ 	.byte	0x04, 0x17
        /*005a*/ 	.short	(.L_25 - .L_24)
.L_24:
        /*005c*/ 	.word	0x00000000
        /*0060*/ 	.short	0x0002
        /*0062*/ 	.short	0x0010
        /*0064*/ 	.byte	0x00, 0xf0, 0x21, 0x00


	//----- nvinfo : EIATTR_KPARAM_INFO
	.align		4
.L_25:
        /*0068*/ 	.byte	0x04, 0x17
        /*006a*/ 	.short	(.L_27 - .L_26)
.L_26:
        /*006c*/ 	.word	0x00000000
        /*0070*/ 	.short	0x0001
        /*0072*/ 	.short	0x0008
        /*0074*/ 	.byte	0x00, 0xf5, 0x21, 0x00


	//----- nvinfo : EIATTR_KPARAM_INFO
	.align		4
.L_27:
        /*0078*/ 	.byte	0x04, 0x17
        /*007a*/ 	.short	(.L_29 - .L_28)
.L_28:
        /*007c*/ 	.word	0x00000000
        /*0080*/ 	.short	0x0000
        /*0082*/ 	.short	0x0000
        /*0084*/ 	.byte	0x00, 0xf5, 0x21, 0x00


	//----- nvinfo : EIATTR_SPARSE_MMA_MASK
	.align		4
.L_29:
        /*0088*/ 	.byte	0x03, 0x50
        /*008a*/ 	.short	0x0000


	//----- nvinfo : EIATTR_MAXREG_COUNT
	.align		4
        /*008c*/ 	.byte	0x03, 0x1b
        /*008e*/ 	.short	0x00ff


	//----- nvinfo : EIATTR_MERCURY_ISA_VERSION
	.align		4
        /*0090*/ 	.byte	0x03, 0x5f
        /*0092*/ 	.short	0x0101


	//----- nvinfo : EIATTR_VRC_CTA_INIT_COUNT
	.align		4
        /*0094*/ 	.byte	0x02, 0x4a
	.zero		1
	.zero		1


	//----- nvinfo : EIATTR_EXIT_INSTR_OFFSETS
	.align		4
        /*0098*/ 	.byte	0x04, 0x1c
        /*009a*/ 	.short	(.L_31 - .L_30)


	//   ....[0]....
.L_30:
        /*009c*/ 	.word	0x00000080


	//   ....[1]....
        /*00a0*/ 	.word	0x00000820


	//   ....[2]....
        /*00a4*/ 	.word	0x00000880


	//   ....[3]....
        /*00a8*/ 	.word	0x00000b90


	//   ....[4]....
        /*00ac*/ 	.word	0x00001ca0


	//   ....[5]....
        /*00b0*/ 	.word	0x00001ef0


	//   ....[6]....
        /*00b4*/ 	.word	0x000021d0


	//----- nvinfo : EIATTR_CRS_STACK_SIZE
	.align		4
.L_31:
        /*00b8*/ 	.byte	0x04, 0x1e
        /*00ba*/ 	.short	(.L_33 - .L_32)
.L_32:
        /*00bc*/ 	.word	0x00000000


	//----- nvinfo : EIATTR_CBANK_PARAM_SIZE
	.align		4
.L_33:
        /*00c0*/ 	.byte	0x03, 0x19
        /*00c2*/ 	.short	0x0040


	//----- nvinfo : EIATTR_PARAM_CBANK
	.align		4
        /*00c4*/ 	.byte	0x04, 0x0a
        /*00c6*/ 	.short	(.L_35 - .L_34)
	.align		4
.L_34:
        /*00c8*/ 	.word	index@(.nv.constant0._Z13make_next_cliPxS_xxxS_xS_)
        /*00cc*/ 	.short	0x0380
        /*00ce*/ 	.short	0x0040


	//----- nvinfo : EIATTR_SW_WAR
	.align		4
.L_35:
        /*00d0*/ 	.byte	0x04, 0x36
        /*00d2*/ 	.short	(.L_37 - .L_36)
.L_36:
        /*00d4*/ 	.word	0x00000008
.L_37:


//--------------------- .nv.info._Z14count_next_cliPxS_xxxS_x --------------------------
	.section	.nv.info._Z14count_next_cliPxS_xxxS_x,"",@"SHT_CUDA_INFO"
	.sectionflags	@""
	.align	4


	//----- nvinfo : EIATTR_CUDA_API_VERSION
	.align		4
        /*0000*/ 	.byte	0x04, 0x37
        /*0002*/ 	.short	(.L_39 - .L_38)
.L_38:
        /*0004*/ 	.word	0x00000082


	//----- nvinfo : EIATTR_KPARAM_INFO
	.align		4
.L_39:
        /*0008*/ 	.byte	0x04, 0x17
        /*000a*/ 	.short	(.L_41 - .L_40)
.L_40:
        /*000c*/ 	.word	0x00000000
        /*0010*/ 	.short	0x0006
        /*0012*/ 	.short	0x0030
        /*0014*/ 	.byte	0x00, 0xf0, 0x21, 0x00


	//----- nvinfo : EIATTR_KPARAM_INFO
	.align		4
.L_41:
        /*0018*/ 	.byte	0x04, 0x17
        /*001a*/ 	.short	(.L_43 - .L_42)
.L_42:
        /*001c*/ 	.word	0x00000000
        /*0020*/ 	.short	0x0005
        /*0022*/ 	.short	0x0028
        /*0024*/ 	.byte	0x00, 0xf5, 0x21, 0x00


	//----- nvinfo : EIATTR_KPARAM_INFO
	.align		4
.L_43:
        /*0028*/ 	.byte	0x04, 0x17
        /*002a*/ 	.short	(.L_45 - .L_44)
.L_44:
        /*002c*/ 	.word	0x00000000
        /*0030*/ 	.short	0x0004
        /*0032*/ 	.short	0x0020
        /*0034*/ 	.byte	0x00, 0xf0, 0x21, 0x00


	//----- nvinfo : EIATTR_KPARAM_INFO
	.align		4
.L_45:
        /*0038*/ 	.byte	0x04, 0x17
        /*003a*/ 	.short	(.L_47 - .L_46)
.L_46:
        /*003c*/ 	.word	0x00000000
        /*0040*/ 	.short	0x0003
        /*0042*/ 	.short	0x0018
        /*0044*/ 	.byte	0x00, 0xf0, 0x21, 0x00


	//----- nvinfo : EIATTR_KPARAM_INFO
	.align		4
.L_47:
        /*0048*/ 	.byte	0x04, 0x17
        /*004a*/ 	.short	(.L_49 - .L_48)
.L_48:
        /*004c*/ 	.word	0x00000000
        /*0050*/ 	.short	0x0002
        /*0052*/ 	.short	0x0010
        /*0054*/ 	.byte	0x00, 0xf0, 0x21, 0x00


	//----- nvinfo : EIATTR_KPARAM_INFO
	.align		4
.L_49:
        /*0058*/ 	.byte	0x04, 0x17
        /*005a*/ 	.short	(.L_51 - .L_50)
.L_50:
        /*005c*/ 	.word	0x00000000
        /*0060*/ 	.short	0x0001
        /*0062*/ 	.short	0x0008
        /*0064*/ 	.byte	0x00, 0xf5, 0x21, 0x00


	//----- nvinfo : EIATTR_KPARAM_INFO
	.align		4
.L_51:
        /*0068*/ 	.byte	0x04, 0x17
        /*006a*/ 	.short	(.L_53 - .L_52)
.L_52:
        /*006c*/ 	.word	0x00000000
        /*0070*/ 	.short	0x0000
        /*0072*/ 	.short	0x0000
        /*0074*/ 	.byte	0x00, 0xf5, 0x21, 0x00


	//----- nvinfo : EIATTR_SPARSE_MMA_MASK
	.align		4
.L_53:
        /*0078*/ 	.byte	0x03, 0x50
        /*007a*/ 	.short	0x0000


	//----- nvinfo : EIATTR_MAXREG_COUNT
	.align		4
        /*007c*/ 	.byte	0x03, 0x1b
        /*007e*/ 	.short	0x00ff


	//----- nvinfo : EIATTR_MERCURY_ISA_VERSION
	.align		4
        /*0080*/ 	.byte	0x03, 0x5f
        /*0082*/ 	.short	0x0101


	//----- nvinfo : EIATTR_VRC_CTA_INIT_COUNT
	.align		4
        /*0084*/ 	.byte	0x02, 0x4a
	.zero		1
	.zero		1


	//----- nvinfo : EIATTR_EXIT_INSTR_OFFSETS
	.align		4
        /*0088*/ 	.byte	0x04, 0x1c
        /*008a*/ 	.short	(.L_55 - .L_54)


	//   ....[0]....
.L_54:
        /*008c*/ 	.word	0x00000080


	//   ....[1]....
        /*0090*/ 	.word	0x000008a0


	//   ....[2]....
        /*0094*/ 	.word	0x00000b40


	//   ....[3]....
        /*0098*/ 	.word	0x00001180


	//   ....[4]....
        /*009c*/ 	.word	0x000011b0


	//   ....[5]....
        /*00a0*/ 	.word	0x00001320


	//   ....[6]....
        /*00a4*/ 	.word	0x000013a0


	//   ....[7]....
        /*00a8*/ 	.word	0x00001590


	//   ....[8]....
        /*00ac*/ 	.word	0x000017c0


	//----- nvinfo : EIATTR_CRS_STACK_SIZE
	.align		4
.L_55:
        /*00b0*/ 	.byte	0x04, 0x1e
        /*00b2*/ 	.short	(.L_57 - .L_56)
.L_56:
        /*00b4*/ 	.word	0x00000000


	//----- nvinfo : EIATTR_CBANK_PARAM_SIZE
	.align		4
.L_57:
        /*00b8*/ 	.byte	0x03, 0x19
        /*00ba*/ 	.short	0x0038


	//----- nvinfo : EIATTR_PARAM_CBANK
	.align		4
        /*00bc*/ 	.byte	0x04, 0x0a
        /*00be*/ 	.short	(.L_59 - .L_58)
	.align		4
.L_58:
        /*00c0*/ 	.word	index@(.nv.constant0._Z14count_next_cliPxS_xxxS_x)
        /*00c4*/ 	.short	0x0380
        /*00c6*/ 	.short	0x0038


	//----- nvinfo : EIATTR_SW_WAR
	.align		4
.L_59:
        /*00c8*/ 	.byte	0x04, 0x36
        /*00ca*/ 	.short	(.L_61 - .L_60)
.L_60:
        /*00cc*/ 	.word	0x00000008
.L_61:


//--------------------- .nv.callgraph             --------------------------
	.section	.nv.callgraph,"",@"SHT_CUDA_CALLGRAPH"
	.align	4
	.sectionentsize	8
	.align		4
        /*0000*/ 	.word	0x00000000
	.align		4
        /*0004*/ 	.word	0xffffffff
	.align		4
        /*0008*/ 	.word	0x00000000
	.align		4
        /*000c*/ 	.word	0xfffffffe
	.align		4
        /*0010*/ 	.word	0x00000000
	.align		4
        /*0014*/ 	.word	0xfffffffd
	.align		4
        /*0018*/ 	.word	0x00000000
	.align		4
        /*001c*/ 	.word	0xfffffffc


//--------------------- .text._Z13make_next_cliPxS_xxxS_xS_ --------------------------
	.section	.text._Z13make_next_cliPxS_xxxS_xS_,"ax",@progbits
	.align	128
        .global         _Z13make_next_cliPxS_xxxS_xS_
        .type           _Z13make_next_cliPxS_xxxS_xS_,@function
        .size           _Z13make_next_cliPxS_xxxS_xS_,(.L_x_78 - _Z13make_next_cliPxS_xxxS_xS_)
        .other          _Z13make_next_cliPxS_xxxS_xS_,@"STO_CUDA_ENTRY STV_DEFAULT"
_Z13make_next_cliPxS_xxxS_xS_:
.text._Z13make_next_cliPxS_xxxS_xS_:
[----:B------:R-:W-:Y:S01]  /*0000*/  LDC R1, c[0x0][0x37c] ;  /* 0x0000df00ff017b82 */ /* 0x000fe20000000800 */
[----:B------:R-:W0:Y:S01]  /*0010*/  S2R R0, SR_CTAID.X ;  /* 0x0000000000007919 */ /* 0x000e220000002500 */
[----:B------:R-:W0:Y:S01]  /*0020*/  LDCU UR6, c[0x0][0x360] ;  /* 0x00006c00ff0677ac */ /* 0x000e220008000800 */
[----:B------:R-:W0:Y:S01]  /*0030*/  S2R R3, SR_TID.X ;  /* 0x0000000000037919 */ /* 0x000e220000002100 */
[----:B------:R-:W1:Y:S01]  /*0040*/  LDCU.64 UR4, c[0x0][0x3a0] ;  /* 0x00007400ff0477ac */ /* 0x000e620008000a00 */
[----:B0-----:R-:W-:-:S05]  /*0050*/  IMAD R0, R0, UR6, R3 ;  /* 0x0000000600007c24 */ /* 0x001fca000f8e0203 */
[----:B-1----:R-:W-:-:S04]  /*0060*/  ISETP.GE.U32.AND P0, PT, R0, UR4, PT ;  /* 0x0000000400007c0c */ /* 0x002fc8000bf06070 */
[----:B------:R-:W-:-:S13]  /*0070*/  ISETP.GE.AND.EX P0, PT, RZ, UR5, PT, P0 ;  /* 0x00000005ff007c0c */ /* 0x000fda000bf06300 */
[----:B------:R-:W-:Y:S05]  /*0080*/  @P0 EXIT ;  /* 0x000000000000094d */ /* 0x000fea0003800000 */
[----:B------:R-:W0:Y:S01]  /*0090*/  LDCU.64 UR6, c[0x0][0x3b0] ;  /* 0x00007600ff0677ac */ /* 0x000e220008000a00 */
[----:B------:R-:W-:-:S04]  /*00a0*/  UIADD3 UR4, UP0, UPT, UR4, -0x1, URZ ;  /* 0xffffffff04047890 */ /* 0x000fc8000ff1e0ff */
[----:B------:R-:W-:Y:S02]  /*00b0*/  UIADD3.X UR5, UPT, UPT, UR5, -0x1, URZ, UP0, !UPT ;  /* 0xffffffff05057890 */ /* 0x000fe400087fe4ff */
[----:B------:R-:W-:-:S04]  /*00c0*/  IMAD.U32 R13, RZ, RZ, UR4 ;  /* 0x00000004ff0d7e24 */ /* 0x000fc8000f8e00ff */
[----:B------:R-:W-:Y:S02]  /*00d0*/  IMAD.U32 R12, RZ, RZ, UR5 ;  /* 0x00000005ff0c7e24 */ /* 0x000fe4000f8e00ff */
[----:B0-----:R-:W-:Y:S02]  /*00e0*/  IMAD.U32 R11, RZ, RZ, UR6 ;  /* 0x00000006ff0b7e24 */ /* 0x001fe4000f8e00ff */
[----:B------:R-:W-:Y:S01]  /*00f0*/  IMAD.U32 R9, RZ, RZ, UR7 ;  /* 0x00000007ff097e24 */ /* 0x000fe2000f8e00ff */
[----:B------:R-:W0:Y:S02]  /*0100*/  LDCU.64 UR6, c[0x0][0x358] ;  /* 0x00006b00ff0677ac */ /* 0x000e240008000a00 */
[C---:B------:R-:W-:Y:S02]  /*0110*/  ISETP.GT.U32.AND P0, PT, R11.reuse, 0x1, PT ;  /* 0x000000010b00780c */ /* 0x040fe40003f04070 */
[----:B------:R-:W-:Y:S02]  /*0120*/  IADD3 R2, P1, PT, R11, -0x1, RZ ;  /* 0xffffffff0b027810 */ /* 0x000fe40007f3e0ff */
[----:B------:R-:W-:-:S02]  /*0130*/  ISETP.GT.AND.EX P0, PT, R9, RZ, PT, P0 ;  /* 0x000000ff0900720c */ /* 0x000fc40003f04300 */
[----:B------:R-:W-:-:S11]  /*0140*/  IADD3.X R3, PT, PT, R9, -0x1, RZ, P1, !PT ;  /* 0xffffffff09037810 */ /* 0x000fd60000ffe4ff */
[----:B0-----:R-:W-:Y:S05]  /*0150*/  @P0 BRA `(.L_x_0) ;  /* 0x0000000000280947 */ /* 0x001fea0003800000 */
.L_x_1:
[----:B------:R-:W-:-:S05]  /*0160*/  LEA.HI R4, P0, R12, R13, RZ, 0x1 ;  /* 0x0000000d0c047211 */ /* 0x000fca00078108ff */
[----:B------:R-:W-:Y:S01]  /*0170*/  IMAD.X R5, RZ, RZ, R12, P0 ;  /* 0x000000ffff057224 */ /* 0x000fe200000e060c */
[----:B------:R-:W-:-:S04]  /*0180*/  ISETP.GT.U32.AND P0, PT, R13, 0x1, PT ;  /* 0x000000010d00780c */ /* 0x000fc80003f04070 */
[----:B------:R-:W-:Y:S02]  /*0190*/  ISETP.GT.AND.EX P0, PT, R12, RZ, PT, P0 ;  /* 0x000000ff0c00720c */ /* 0x000fe40003f04300 */
[--C-:B------:R-:W-:Y:S02]  /*01a0*/  SHF.R.S64 R4, R4, 0x1, R5.reuse ;  /* 0x0000000104047819 */ /* 0x100fe40000001005 */
[----:B------:R-:W-:Y:S02]  /*01b0*/  SHF.R.S32.HI R5, RZ, 0x1, R5 ;  /* 0x00000001ff057819 */ /* 0x000fe40000011405 */
[----:B------:R-:W-:-:S04]  /*01c0*/  IADD3 R13, P1, PT, R4, -0x1, RZ ;  /* 0xffffffff040d7810 */ /* 0x000fc80007f3e0ff */
[----:B------:R-:W-:-:S03]  /*01d0*/  IADD3.X R12, PT, PT, R5, -0x1, RZ, P1, !PT ;  /* 0xffffffff050c7810 */ /* 0x000fc60000ffe4ff */
[----:B------:R-:W-:Y:S06]  /*01e0*/  @P0 BRA `(.L_x_1) ;  /* 0xfffffffc00dc0947 */ /* 0x000fec000383ffff */
[----:B------:R-:W-:Y:S05]  /*01f0*/  BRA `(.L_x_2) ;  /* 0x0000000400807947 */ /* 0x000fea0003800000 */
.L_x_0:
[----:B------:R-:W-:Y:S01]  /*0200*/  BSSY.RECONVERGENT B0, `(.L_x_2) ;  /* 0x000005f000007945 */ /* 0x000fe20003800200 */
[----:B------:R-:W-:Y:S01]  /*0210*/  IMAD.MOV.U32 R10, RZ, RZ, RZ ;  /* 0x000000ffff0a7224 */ /* 0x000fe200078e00ff */
[----:B------:R-:W0:Y:S01]  /*0220*/  LDCU.64 UR4, c[0x0][0x388] ;  /* 0x00007100ff0477ac */ /* 0x000e220008000a00 */
[----:B------:R-:W-:Y:S02]  /*0230*/  IMAD.MOV.U32 R7, RZ, RZ, RZ ;  /* 0x000000ffff077224 */ /* 0x000fe400078e00ff */
[----:B------:R-:W-:Y:S01]  /*0240*/  IMAD.MOV.U32 R4, RZ, RZ, -0x1 ;  /* 0xffffffffff047424 */ /* 0x000fe200078e00ff */
[----:B------:R-:W1:Y:S01]  /*0250*/  LDCU.64 UR8, c[0x0][0x388] ;  /* 0x00007100ff0877ac */ /* 0x000e620008000a00 */
[----:B------:R-:W-:Y:S01]  /*0260*/  IMAD.MOV.U32 R5, RZ, RZ, -0x1 ;  /* 0xffffffffff057424 */ /* 0x000fe200078e00ff */
[----:B------:R-:W2:Y:S01]  /*0270*/  LDCU.64 UR10, c[0x0][0x3b0] ;  /* 0x00007600ff0a77ac */ /* 0x000ea20008000a00 */
[----:B------:R-:W3:Y:S05]  /*0280*/  LDCU.64 UR12, c[0x0][0x3b0] ;  /* 0x00007600ff0c77ac */ /* 0x000eea0008000a00 */
.L_x_10:
[----:B------:R-:W-:Y:S01]  /*0290*/  IADD3 R9, P0, PT, R13, -R10, RZ ;  /* 0x8000000a0d097210 */ /* 0x000fe20007f1e0ff */
[----:B------:R-:W-:Y:S01]  /*02a0*/  BSSY.RECONVERGENT B1, `(.L_x_3) ;  /* 0x0000051000017945 */ /* 0x000fe20003800200 */
[----:B------:R-:W-:-:S03]  /*02b0*/  CS2R R22, SRZ ;  /* 0x0000000000167805 */ /* 0x000fc6000001ff00 */
[----:B------:R-:W-:-:S05]  /*02c0*/  IMAD.X R6, R12, 0x1, ~R7, P0 ;  /* 0x000000010c067824 */ /* 0x000fca00000e0e07 */
[----:B------:R-:W-:-:S05]  /*02d0*/  LEA.HI R9, P0, R6, R9, RZ, 0x1 ;  /* 0x0000000906097211 */ /* 0x000fca00078108ff */
[----:B------:R-:W-:-:S05]  /*02e0*/  IMAD.X R6, RZ, RZ, R6, P0 ;  /* 0x000000ffff067224 */ /* 0x000fca00000e0606 */
[--C-:B------:R-:W-:Y:S02]  /*02f0*/  SHF.R.S64 R9, R9, 0x1, R6.reuse ;  /* 0x0000000109097819 */ /* 0x100fe40000001006 */
[----:B------:R-:W-:Y:S02]  /*0300*/  SHF.R.S32.HI R6, RZ, 0x1, R6 ;  /* 0x00000001ff067819 */ /* 0x000fe40000011406 */
[----:B------:R-:W-:-:S05]  /*0310*/  IADD3 R8, P0, PT, R9, R10, RZ ;  /* 0x0000000a09087210 */ /* 0x000fca0007f1e0ff */
[----:B------:R-:W-:-:S08]  /*0320*/  IMAD.X R6, R6, 0x1, R7, P0 ;  /* 0x0000000106067824 */ /* 0x000fd000000e0607 */
.L_x_5:
[----:B--2---:R-:W-:Y:S02]  /*0330*/  IMAD.U32 R11, RZ, RZ, UR10 ;  /* 0x0000000aff0b7e24 */ /* 0x004fe4000f8e00ff */
[----:B------:R-:W-:Y:S02]  /*0340*/  IMAD.MOV.U32 R16, RZ, RZ, R23 ;  /* 0x000000ffff107224 */ /* 0x000fe400078e0017 */
[----:B------:R-:W-:Y:S02]  /*0350*/  IMAD.MOV.U32 R17, RZ, RZ, R22 ;  /* 0x000000ffff117224 */ /* 0x000fe400078e0016 */
[----:B------:R-:W-:Y:S02]  /*0360*/  IMAD.U32 R9, RZ, RZ, UR11 ;  /* 0x0000000bff097e24 */ /* 0x000fe4000f8e00ff */
[-C--:B------:R-:W-:Y:S02]  /*0370*/  IMAD R18, R6, R11.reuse, RZ ;  /* 0x0000000b06127224 */ /* 0x080fe400078e02ff */
[----:B------:R-:W-:-:S04]  /*0380*/  IMAD.WIDE.U32 R14, R0, R11, R16 ;  /* 0x0000000b000e7225 */ /* 0x000fc800078e0010 */
[----:B------:R-:W-:-:S04]  /*0390*/  IMAD.WIDE.U32 R20, R8, R11, R16 ;  /* 0x0000000b08147225 */ /* 0x000fc800078e0010 */
[-C--:B------:R-:W-:Y:S01]  /*03a0*/  IMAD R19, R0, R9.reuse, RZ ;  /* 0x0000000900137224 */ /* 0x080fe200078e02ff */
[----:B0-----:R-:W-:Y:S01]  /*03b0*/  LEA R16, P0, R20, UR4, 0x3 ;  /* 0x0000000414107c11 */ /* 0x001fe2000f8018ff */
[----:B------:R-:W-:Y:S01]  /*03c0*/  IMAD R17, R8, R9, R18 ;  /* 0x0000000908117224 */ /* 0x000fe200078e0212 */
[----:B------:R-:W-:Y:S01]  /*03d0*/  LEA R18, P1, R14, UR4, 0x3 ;  /* 0x000000040e127c11 */ /* 0x000fe2000f8218ff */
[----:B------:R-:W-:Y:S02]  /*03e0*/  IMAD.IADD R15, R15, 0x1, R19 ;  /* 0x000000010f0f7824 */ /* 0x000fe400078e0213 */
[----:B------:R-:W-:-:S03]  /*03f0*/  IMAD.IADD R17, R21, 0x1, R17 ;  /* 0x0000000115117824 */ /* 0x000fc600078e0211 */
[----:B------:R-:W-:Y:S02]  /*0400*/  LEA.HI.X R19, R14, UR5, R15, 0x3, P1 ;  /* 0x000000050e137c11 */ /* 0x000fe400088f1c0f */
[----:B------:R-:W-:-:S04]  /*0410*/  LEA.HI.X R17, R20, UR5, R17, 0x3, P0 ;  /* 0x0000000514117c11 */ /* 0x000fc800080f1c11 */
[----:B------:R-:W2:Y:S04]  /*0420*/  LDG.E.64 R18, desc[UR6][R18.64+0x8] ;  /* 0x0000080612127981 */ /* 0x000ea8000c1e1b00 */
[----:B------:R-:W2:Y:S02]  /*0430*/  LDG.E.64 R16, desc[UR6][R16.64] ;  /* 0x0000000610107981 */ /* 0x000ea4000c1e1b00 */
[----:B--2---:R-:W-:-:S04]  /*0440*/  ISETP.NE.U32.AND P0, PT, R16, R18, PT ;  /* 0x000000121000720c */ /* 0x004fc80003f05070 */
[----:B------:R-:W-:-:S13]  /*0450*/  ISETP.NE.AND.EX P0, PT, R17, R19, PT, P0 ;  /* 0x000000131100720c */ /* 0x000fda0003f05300 */
[----:B------:R-:W-:Y:S05]  /*0460*/  @P0 BRA `(.L_x_4) ;  /* 0x0000000000280947 */ /* 0x000fea0003800000 */
[----:B------:R-:W-:-:S05]  /*0470*/  IADD3 R23, P0, PT, R23, 0x1, RZ ;  /* 0x0000000117177810 */ /* 0x000fca0007f1e0ff */
[----:B------:R-:W-:Y:S01]  /*0480*/  IMAD.X R22, RZ, RZ, R22, P0 ;  /* 0x000000ffff167224 */ /* 0x000fe200000e0616 */
[----:B------:R-:W-:-:S04]  /*0490*/  ISETP.NE.U32.AND P0, PT, R23, R2, PT ;  /* 0x000000021700720c */ /* 0x000fc80003f05070 */
[----:B------:R-:W-:-:S13]  /*04a0*/  ISETP.NE.AND.EX P0, PT, R22, R3, PT, P0 ;  /* 0x000000031600720c */ /* 0x000fda0003f05300 */
[----:B------:R-:W-:Y:S05]  /*04b0*/  @P0 BRA `(.L_x_5) ;  /* 0xfffffffc009c0947 */ /* 0x000fea000383ffff */
[----:B------:R-:W-:Y:S01]  /*04c0*/  IADD3 R13, P0, PT, R8, -0x1, RZ ;  /* 0xffffffff080d7810 */ /* 0x000fe20007f1e0ff */
[----:B------:R-:W-:Y:S02]  /*04d0*/  IMAD.MOV.U32 R4, RZ, RZ, R8 ;  /* 0x000000ffff047224 */ /* 0x000fe400078e0008 */
[----:B------:R-:W-:Y:S01]  /*04e0*/  IMAD.MOV.U32 R5, RZ, RZ, R6 ;  /* 0x000000ffff057224 */ /* 0x000fe200078e0006 */
[----:B------:R-:W-:Y:S01]  /*04f0*/  IADD3.X R12, PT, PT, R6, -0x1, RZ, P0, !PT ;  /* 0xffffffff060c7810 */ /* 0x000fe200007fe4ff */
[----:B------:R-:W-:Y:S08]  /*0500*/  BRA `(.L_x_6) ;  /* 0x0000000000a87947 */ /* 0x000ff00003800000 */
.L_x_4:
[----:B------:R-:W-:Y:S01]  /*0510*/  BSSY.RECONVERGENT B2, `(.L_x_7) ;  /* 0x0000021000027945 */ /* 0x000fe20003800200 */
[----:B------:R-:W-:-:S07]  /*0520*/  CS2R R22, SRZ ;  /* 0x0000000000167805 */ /* 0x000fce000001ff00 */
.L_x_9:
[----:B---3--:R-:W-:Y:S02]  /*0530*/  IMAD.U32 R11, RZ, RZ, UR12 ;  /* 0x0000000cff0b7e24 */ /* 0x008fe4000f8e00ff */
[----:B------:R-:W-:Y:S02]  /*0540*/  IMAD.MOV.U32 R16, RZ, RZ, R23 ;  /* 0x000000ffff107224 */ /* 0x000fe400078e0017 */
[----:B------:R-:W-:Y:S02]  /*0550*/  IMAD.MOV.U32 R17, RZ, RZ, R22 ;  /* 0x000000ffff117224 */ /* 0x000fe400078e0016 */
[----:B------:R-:W-:Y:S02]  /*0560*/  IMAD.U32 R9, RZ, RZ, UR13 ;  /* 0x0000000dff097e24 */ /* 0x000fe4000f8e00ff */
[-C--:B------:R-:W-:Y:S02]  /*0570*/  IMAD R18, R6, R11.reuse, RZ ;  /* 0x0000000b06127224 */ /* 0x080fe400078e02ff */
[----:B------:R-:W-:-:S04]  /*0580*/  IMAD.WIDE.U32 R14, R0, R11, R16 ;  /* 0x0000000b000e7225 */ /* 0x000fc800078e0010 */
[----:B------:R-:W-:-:S04]  /*0590*/  IMAD.WIDE.U32 R20, R8, R11, R16 ;  /* 0x0000000b08147225 */ /* 0x000fc800078e0010 */
[-C--:B------:R-:W-:Y:S01]  /*05a0*/  IMAD R19, R0, R9.reuse, RZ ;  /* 0x0000000900137224 */ /* 0x080fe200078e02ff */
[----:B-1----:R-:W-:Y:S01]  /*05b0*/  LEA R16, P0, R20, UR8, 0x3 ;  /* 0x0000000814107c11 */ /* 0x002fe2000f8018ff */
[----:B------:R-:W-:Y:S01]  /*05c0*/  IMAD R17, R8, R9, R18 ;  /* 0x0000000908117224 */ /* 0x000fe200078e0212 */
[----:B------:R-:W-:Y:S01]  /*05d0*/  LEA R18, P1, R14, UR8, 0x3 ;  /* 0x000000080e127c11 */ /* 0x000fe2000f8218ff */
[----:B------:R-:W-:Y:S02]  /*05e0*/  IMAD.IADD R15, R19, 0x1, R15 ;  /* 0x00000001130f7824 */ /* 0x000fe400078e020f */
[----:B------:R-:W-:-:S03]  /*05f0*/  IMAD.IADD R17, R17, 0x1, R21 ;  /* 0x0000000111117824 */ /* 0x000fc600078e0215 */
[----:B------:R-:W-:Y:S02]  /*0600*/  LEA.HI.X R19, R14, UR9, R15, 0x3, P1 ;  /* 0x000000090e137c11 */ /* 0x000fe400088f1c0f */
[----:B------:R-:W-:-:S04]  /*0610*/  LEA.HI.X R17, R20, UR9, R17, 0x3, P0 ;  /* 0x0000000914117c11 */ /* 0x000fc800080f1c11 */
[----:B------:R-:W2:Y:S04]  /*0620*/  LDG.E.64 R18, desc[UR6][R18.64+0x8] ;  /* 0x0000080612127981 */ /* 0x000ea8000c1e1b00 */
[----:B------:R-:W2:Y:S01]  /*0630*/  LDG.E.64 R16, desc[UR6][R16.64] ;  /* 0x0000000610107981 */ /* 0x000ea2000c1e1b00 */
[----:B------:R-:W-:Y:S02]  /*0640*/  PLOP3.LUT P0, PT, PT, PT, PT, 0x8, 0x80 ;  /* 0x000000000080781c */ /* 0x000fe40003f0e170 */
[----:B--2---:R-:W-:-:S04]  /*0650*/  ISETP.GT.U32.AND P1, PT, R16, R18, PT ;  /* 0x000000121000720c */ /* 0x004fc80003f24070 */
[----:B------:R-:W-:-:S13]  /*0660*/  ISETP.GT.AND.EX P1, PT, R17, R19, PT, P1 ;  /* 0x000000131100720c */ /* 0x000fda0003f24310 */
[----:B------:R-:W-:Y:S05]  /*0670*/  @P1 BRA `(.L_x_8) ;  /* 0x0000000000281947 */ /* 0x000fea0003800000 */
[----:B------:R-:W-:Y:S02]  /*0680*/  ISETP.GE.U32.AND P1, PT, R16, R18, PT ;  /* 0x000000121000720c */ /* 0x000fe40003f26070 */
[----:B------:R-:W-:Y:S02]  /*0690*/  PLOP3.LUT P0, PT, PT, PT, PT, 0x80, 0x8 ;  /* 0x000000000008781c */ /* 0x000fe40003f0f070 */
[----:B------:R-:W-:-:S13]  /*06a0*/  ISETP.GE.AND.EX P1, PT, R17, R19, PT, P1 ;  /* 0x000000131100720c */ /* 0x000fda0003f26310 */
[----:B------:R-:W-:Y:S05]  /*06b0*/  @!P1 BRA `(.L_x_8) ;  /* 0x0000000000189947 */ /* 0x000fea0003800000 */
[----:B------:R-:W-:-:S05]  /*06c0*/  IADD3 R23, P0, PT, R23, 0x1, RZ ;  /* 0x0000000117177810 */ /* 0x000fca0007f1e0ff */
[----:B------:R-:W-:Y:S01]  /*06d0*/  IMAD.X R22, RZ, RZ, R22, P0 ;  /* 0x000000ffff167224 */ /* 0x000fe200000e0616 */
[----:B------:R-:W-:-:S04]  /*06e0*/  ISETP.NE.U32.AND P0, PT, R23, R2, PT ;  /* 0x000000021700720c */ /* 0x000fc80003f05070 */
[----:B------:R-:W-:-:S13]  /*06f0*/  ISETP.NE.AND.EX P0, PT, R22, R3, PT, P0 ;  /* 0x000000031600720c */ /* 0x000fda0003f05300 */
[----:B------:R-:W-:Y:S05]  /*0700*/  @P0 BRA `(.L_x_9) ;  /* 0xfffffffc00880947 */ /* 0x000fea000383ffff */
[----:B------:R-:W-:-:S13]  /*0710*/  PLOP3.LUT P0, PT, PT, PT, PT, 0x8, 0x80 ;  /* 0x000000000080781c */ /* 0x000fda0003f0e170 */
.L_x_8:
[----:B------:R-:W-:Y:S05]  /*0720*/  BSYNC.RECONVERGENT B2 ;  /* 0x0000000000027941 */ /* 0x000fea0003800200 */
.L_x_7:
[C---:B------:R-:W-:Y:S02]  /*0730*/  IADD3 R15, P1, PT, R8.reuse, 0x1, RZ ;  /* 0x00000001080f7810 */ /* 0x040fe40007f3e0ff */
[----:B------:R-:W-:Y:S02]  /*0740*/  IADD3 R14, P2, PT, R8, -0x1, RZ ;  /* 0xffffffff080e7810 */ /* 0x000fe40007f5e0ff */
[----:B------:R-:W-:Y:S01]  /*0750*/  SEL R10, R15, R10, P0 ;  /* 0x0000000a0f0a7207 */ /* 0x000fe20000000000 */
[----:B------:R-:W-:Y:S01]  /*0760*/  IMAD.X R8, RZ, RZ, R6, P1 ;  /* 0x000000ffff087224 */ /* 0x000fe200008e0606 */
[----:B------:R-:W-:Y:S02]  /*0770*/  IADD3.X R17, PT, PT, R6, -0x1, RZ, P2, !PT ;  /* 0xffffffff06117810 */ /* 0x000fe400017fe4ff */
[----:B------:R-:W-:Y:S02]  /*0780*/  SEL R13, R13, R14, P0 ;  /* 0x0000000e0d0d7207 */ /* 0x000fe40000000000 */
[----:B------:R-:W-:-:S02]  /*0790*/  SEL R7, R8, R7, P0 ;  /* 0x0000000708077207 */ /* 0x000fc40000000000 */
[----:B------:R-:W-:-:S07]  /*07a0*/  SEL R12, R12, R17, P0 ;  /* 0x000000110c0c7207 */ /* 0x000fce0000000000 */
.L_x_6:
[----:B-1-3--:R-:W-:Y:S05]  /*07b0*/  BSYNC.RECONVERGENT B1 ;  /* 0x0000000000017941 */ /* 0x00afea0003800200 */
.L_x_3:
[----:B------:R-:W-:-:S04]  /*07c0*/  ISETP.GT.U32.AND P0, PT, R10, R13, PT ;  /* 0x0000000d0a00720c */ /* 0x000fc80003f04070 */
[----:B------:R-:W-:-:S13]  /*07d0*/  ISETP.GT.AND.EX P0, PT, R7, R12, PT, P0 ;  /* 0x0000000c0700720c */ /* 0x000fda0003f04300 */
[----:B------:R-:W-:Y:S05]  /*07e0*/  @!P0 BRA `(.L_x_10) ;  /* 0xfffffff800a88947 */ /* 0x000fea000383ffff */
[----:B------:R-:W-:Y:S05]  /*07f0*/  BSYNC.RECONVERGENT B0 ;  /* 0x0000000000007941 */ /* 0x000fea0003800200 */
.L_x_2:
[----:B------:R-:W-:-:S04]  /*0800*/  ISETP.NE.U32.AND P0, PT, R4, -0x1, PT ;  /* 0xffffffff0400780c */ /* 0x000fc80003f05070 */
[----:B------:R-:W-:-:S13]  /*0810*/  ISETP.NE.AND.EX P0, PT, R5, -0x1, PT, P0 ;  /* 0xffffffff0500780c */ /* 0x000fda0003f05300 */
[----:B------:R-:W-:Y:S05]  /*0820*/  @!P0 EXIT ;  /* 0x000000000000894d */ /* 0x000fea0003800000 */
[----:B------:R-:W0:Y:S02]  /*0830*/  LDCU.128 UR8, c[0x0][0x3a0] ;  /* 0x00007400ff0877ac */ /* 0x000e240008000c00 */
[----:B0-----:R-:W-:Y:S02]  /*0840*/  ISETP.GE.U32.AND P0, PT, R4, UR8, PT ;  /* 0x0000000804007c0c */ /* 0x001fe4000bf06070 */
[C---:B------:R-:W-:Y:S02]  /*0850*/  LEA R12, P1, R0.reuse, UR10, 0x3 ;  /* 0x0000000a000c7c11 */ /* 0x040fe4000f8218ff */
[----:B------:R-:W-:Y:S02]  /*0860*/  ISETP.GE.AND.EX P0, PT, R5, UR9, PT, P0 ;  /* 0x0000000905007c0c */ /* 0x000fe4000bf06300 */
[----:B------:R-:W-:-:S11]  /*0870*/  LEA.HI.X R13, R0, UR11, RZ, 0x3, P1 ;  /* 0x0000000b000d7c11 */ /* 0x000fd600088f1cff */
[----:B------:R-:W-:Y:S05]  /*0880*/  @P0 EXIT ;  /* 0x000000000000094d */ /* 0x000fea0003800000 */
[----:B------:R-:W5:Y:S01]  /*0890*/  LDG.E.64 R12, desc[UR6][R12.64] ;  /* 0x000000060c0c7981 */ /* 0x000f62000c1e1b00 */
[C---:B------:R-:W-:Y:S01]  /*08a0*/  ISETP.GE.U32.AND P0, PT, R11.reuse, 0x1, PT ;  /* 0x000000010b00780c */ /* 0x040fe20003f06070 */
[----:B------:R-:W0:Y:S01]  /*08b0*/  LDCU.64 UR16, c[0x0][0x3b0] ;  /* 0x00007600ff1077ac */ /* 0x000e220008000a00 */
[----:B------:R-:W-:Y:S02]  /*08c0*/  IADD3 R6, P1, PT, R11, 0x1, RZ ;  /* 0x000000010b067810 */ /* 0x000fe40007f3e0ff */
[----:B------:R-:W-:Y:S01]  /*08d0*/  ISETP.GE.AND.EX P0, PT, R9, RZ, PT, P0 ;  /* 0x000000ff0900720c */ /* 0x000fe20003f06300 */
[----:B------:R-:W1:Y:S02]  /*08e0*/  LDCU.64 UR22, c[0x0][0x3b0] ;  /* 0x00007600ff1677ac */ /* 0x000e640008000a00 */
[----:B------:R-:W-:Y:S01]  /*08f0*/  IMAD.X R7, RZ, RZ, R9, P1 ;  /* 0x000000ffff077224 */ /* 0x000fe200008e0609 */
[----:B------:R-:W2:Y:S01]  /*0900*/  LDCU.64 UR12, c[0x0][0x388] ;  /* 0x00007100ff0c77ac */ /* 0x000ea20008000a00 */
[----:B------:R-:W3:Y:S01]  /*0910*/  LDCU.64 UR24, c[0x0][0x388] ;  /* 0x00007100ff1877ac */ /* 0x000ee20008000a00 */
[----:B------:R-:W4:Y:S01]  /*0920*/  LDCU.64 UR18, c[0x0][0x388] ;  /* 0x00007100ff1277ac */ /* 0x000f220008000a00 */
[----:B------:R-:W0:Y:S01]  /*0930*/  LDCU.64 UR28, c[0x0][0x3b0] ;  /* 0x00007600ff1c77ac */ /* 0x000e220008000a00 */
[----:B------:R-:W0:Y:S01]  /*0940*/  LDCU.64 UR20, c[0x0][0x3b8] ;  /* 0x00007700ff1477ac */ /* 0x000e220008000a00 */
[----:B------:R-:W0:Y:S04]  /*0950*/  LDCU.64 UR26, c[0x0][0x3b8] ;  /* 0x00007700ff1a77ac */ /* 0x000e280008000a00 */
[----:B------:R-:W-:Y:S05]  /*0960*/  @!P0 BRA `(.L_x_11) ;  /* 0x0000001000d08947 */ /* 0x000fea0003800000 */
[----:B------:R-:W-:Y:S01]  /*0970*/  BSSY.RECONVERGENT B0, `(.L_x_12) ;  /* 0x0000132000007945 */ /* 0x000fe20003800200 */
[C---:B------:R-:W-:Y:S02]  /*0980*/  LOP3.LUT R8, R11.reuse, 0xf, RZ, 0xc0, !PT ;  /* 0x0000000f0b087812 */ /* 0x040fe400078ec0ff */
[C---:B------:R-:W-:Y:S02]  /*0990*/  LOP3.LUT R9, R11.reuse, 0x7, RZ, 0xc0, !PT ;  /* 0x000000070b097812 */ /* 0x040fe400078ec0ff */
[----:B------:R-:W-:-:S07]  /*09a0*/  LOP3.LUT R10, R11, 0x3, RZ, 0xc0, !PT ;  /* 0x000000030b0a7812 */ /* 0x000fce00078ec0ff */
.L_x_35:
[----:B------:R-:W0:Y:S02]  /*09b0*/  LDCU.64 UR4, c[0x0][0x3b0] ;  /* 0x00007600ff0477ac */ /* 0x000e240008000a00 */
[----:B0123--:R-:W-:Y:S02]  /*09c0*/  IMAD.U32 R25, RZ, RZ, UR4 ;  /* 0x00000004ff197e24 */ /* 0x00ffe4000f8e00ff */
[----:B------:R-:W-:-:S03]  /*09d0*/  IMAD.U32 R27, RZ, RZ, UR5 ;  /* 0x00000005ff1b7e24 */ /* 0x000fc6000f8e00ff */
[----:B------:R-:W-:-:S04]  /*09e0*/  ISETP.GT.U32.AND P0, PT, R25, 0x1, PT ;  /* 0x000000011900780c */ /* 0x000fc80003f04070 */
[----:B------:R-:W-:-:S13]  /*09f0*/  ISETP.GT.AND.EX P0, PT, R27, RZ, PT, P0 ;  /* 0x000000ff1b00720c */ /* 0x000fda0003f04300 */
[----:B----45:R-:W-:Y:S05]  /*0a00*/  @!P0 BRA `(.L_x_13) ;  /* 0x0000000000688947 */ /* 0x030fea0003800000 */
[----:B------:R-:W-:-:S07]  /*0a10*/  CS2R R22, SRZ ;  /* 0x0000000000167805 */ /* 0x000fce000001ff00 */
.L_x_14:
[----:B------:R-:W-:Y:S02]  /*0a20*/  IMAD.U32 R25, RZ, RZ, UR28 ;  /* 0x0000001cff197e24 */ /* 0x000fe4000f8e00ff */
[----:B------:R-:W-:Y:S02]  /*0a30*/  IMAD.U32 R27, RZ, RZ, UR29 ;  /* 0x0000001dff1b7e24 */ /* 0x000fe4000f8e00ff */
[----:B------:R-:W-:Y:S02]  /*0a40*/  IMAD.MOV.U32 R16, RZ, RZ, R23 ;  /* 0x000000ffff107224 */ /* 0x000fe400078e0017 */
[----:B------:R-:W-:Y:S02]  /*0a50*/  IMAD.MOV.U32 R17, RZ, RZ, R22 ;  /* 0x000000ffff117224 */ /* 0x000fe400078e0016 */
[----:B------:R-:W-:Y:S02]  /*0a60*/  IMAD R11, R5, R25, RZ ;  /* 0x00000019050b7224 */ /* 0x000fe400078e02ff */
[----:B------:R-:W-:-:S02]  /*0a70*/  IMAD R21, R0, R27, RZ ;  /* 0x0000001b00157224 */ /* 0x000fc400078e02ff */
[----:B------:R-:W-:-:S04]  /*0a80*/  IMAD.WIDE.U32 R14, R0, R25, R16 ;  /* 0x00000019000e7225 */ /* 0x000fc800078e0010 */
[----:B------:R-:W-:Y:S01]  /*0a90*/  IMAD.WIDE.U32 R18, R4, R25, R16 ;  /* 0x0000001904127225 */ /* 0x000fe200078e0010 */
[----:B--2---:R-:W-:-:S03]  /*0aa0*/  LEA R20, P1, R14, UR12, 0x3 ;  /* 0x0000000c0e147c11 */ /* 0x004fc6000f8218ff */
        /* <DEDUP_REMOVED lines=8> */
[----:B------:R-:W-:-:S04]  /*0b30*/  IADD3 R23, P0, PT, R23, 0x1, RZ ;  /* 0x0000000117177810 */ /* 0x000fc80007f1e0ff */
[----:B------:R-:W-:Y:S01]  /*0b40*/  ISETP.NE.U32.AND P1, PT, R23, R2, PT ;  /* 0x000000021700720c */ /* 0x000fe20003f25070 */
[----:B------:R-:W-:-:S05]  /*0b50*/  IMAD.X R22, RZ, RZ, R22, P0 ;  /* 0x000000ffff167224 */ /* 0x000fca00000e0616 */
[----:B------:R-:W-:Y:S02]  /*0b60*/  ISETP.NE.AND.EX P1, PT, R22, R3, PT, P1 ;  /* 0x000000031600720c */ /* 0x000fe40003f25310 */
[----:B--2---:R-:W-:-:S04]  /*0b70*/  ISETP.NE.U32.AND P0, PT, R16, R20, PT ;  /* 0x000000141000720c */ /* 0x004fc80003f05070 */
[----:B------:R-:W-:-:S13]  /*0b80*/  ISETP.NE.AND.EX P0, PT, R17, R21, PT, P0 ;  /* 0x000000151100720c */ /* 0x000fda0003f05300 */
[----:B-1-34-:R-:W-:Y:S05]  /*0b90*/  @P0 EXIT ;  /* 0x000000000000094d */ /* 0x01afea0003800000 */
[----:B------:R-:W-:Y:S05]  /*0ba0*/  @P1 BRA `(.L_x_14) ;  /* 0xfffffffc009c1947 */ /* 0x000fea000383ffff */
.L_x_13:
[----:B------:R-:W0:Y:S02]  /*0bb0*/  LDCU.64 UR4, c[0x0][0x398] ;  /* 0x00007300ff0477ac */ /* 0x000e240008000a00 */
[----:B0-----:R-:W-:-:S04]  /*0bc0*/  UISETP.GE.U32.AND UP0, UPT, UR4, 0x1, UPT ;  /* 0x000000010400788c */ /* 0x001fc8000bf06070 */
[----:B------:R-:W-:-:S09]  /*0bd0*/  UISETP.GE.AND.EX UP0, UPT, UR5, URZ, UPT, UP0 ;  /* 0x000000ff0500728c */ /* 0x000fd2000bf06300 */
[----:B------:R-:W-:Y:S05]  /*0be0*/  BRA.U !UP0, `(.L_x_15) ;  /* 0x0000001108107547 */ /* 0x000fea000b800000 */
[----:B------:R-:W0:Y:S01]  /*0bf0*/  LDCU.64 UR4, c[0x0][0x3b0] ;  /* 0x00007600ff0477ac */ /* 0x000e220008000a00 */
[----:B------:R-:W-:Y:S01]  /*0c00*/  IMAD R11, R5, R25, RZ ;  /* 0x00000019050b7224 */ /* 0x000fe200078e02ff */
[----:B------:R-:W1:Y:S03]  /*0c10*/  LDCU.64 UR10, c[0x0][0x388] ;  /* 0x00007100ff0a77ac */ /* 0x000e660008000a00 */
[C---:B------:R-:W-:Y:S02]  /*0c20*/  IMAD R11, R4.reuse, R27, R11 ;  /* 0x0000001b040b7224 */ /* 0x040fe400078e020b */
[----:B0-----:R-:W-:-:S04]  /*0c30*/  IMAD.WIDE.U32 R16, R4, R25, UR4 ;  /* 0x0000000404107e25 */ /* 0x001fc8000f8e0019 */
[----:B------:R-:W-:Y:S01]  /*0c40*/  IMAD.IADD R11, R11, 0x1, R17 ;  /* 0x000000010b0b7824 */ /* 0x000fe200078e0211 */
[----:B-1----:R-:W-:-:S04]  /*0c50*/  LEA R14, P0, R16, UR10, 0x3 ;  /* 0x0000000a100e7c11 */ /* 0x002fc8000f8018ff */
[----:B------:R-:W-:-:S05]  /*0c60*/  LEA.HI.X R15, R16, UR11, R11, 0x3, P0 ;  /* 0x0000000b100f7c11 */ /* 0x000fca00080f1c0b */
[----:B------:R0:W5:Y:S01]  /*0c70*/  LDG.E.64 R16, desc[UR6][R14.64+-0x8] ;  /* 0xfffff8060e107981 */ /* 0x000162000c1e1b00 */
[----:B------:R-:W-:Y:S02]  /*0c80*/  IMAD.MOV.U32 R24, RZ, RZ, 0x1 ;  /* 0x00000001ff187424 */ /* 0x000fe400078e00ff */
[----:B------:R-:W-:Y:S02]  /*0c90*/  IMAD.MOV.U32 R26, RZ, RZ, RZ ;  /* 0x000000ffff1a7224 */ /* 0x000fe400078e00ff */
[----:B------:R-:W-:-:S07]  /*0ca0*/  IMAD.MOV.U32 R11, RZ, RZ, RZ ;  /* 0x000000ffff0b7224 */ /* 0x000fce00078e00ff */
.L_x_25:
[----:B------:R-:W1:Y:S01]  /*0cb0*/  LDCU.64 UR10, c[0x0][0x3b0] ;  /* 0x00007600ff0a77ac */ /* 0x000e620008000a00 */
[----:B------:R-:W-:Y:S01]  /*0cc0*/  IMAD.MOV.U32 R27, RZ, RZ, R11 ;  /* 0x000000ffff1b7224 */ /* 0x000fe200078e000b */
[----:B------:R-:W0:Y:S01]  /*0cd0*/  LDCU.64 UR4, c[0x0][0x388] ;  /* 0x00007100ff0477ac */ /* 0x000e220008000a00 */
[----:B-1---5:R-:W-:-:S04]  /*0ce0*/  IMAD.WIDE.U32 R18, R0, UR10, R26 ;  /* 0x0000000a00127c25 */ /* 0x022fc8000f8e001a */
[----:B------:R-:W-:Y:S01]  /*0cf0*/  IMAD R19, R0, UR11, R19 ;  /* 0x0000000b00137c24 */ /* 0x000fe2000f8e0213 */
[----:B0-----:R-:W-:-:S04]  /*0d00*/  LEA R20, P0, R18, UR4, 0x3 ;  /* 0x0000000412147c11 */ /* 0x001fc8000f8018ff */
[----:B------:R-:W-:Y:S01]  /*0d10*/  LEA.HI.X R21, R18, UR5, R19, 0x3, P0 ;  /* 0x0000000512157c11 */ /* 0x000fe200080f1c13 */
[----:B------:R-:W0:Y:S04]  /*0d20*/  LDCU.64 UR4, c[0x0][0x398] ;  /* 0x00007300ff0477ac */ /* 0x000e280008000a00 */
[----:B-----5:R1:W5:Y:S01]  /*0d30*/  LDG.E.64 R18, desc[UR6][R20.64] ;  /* 0x0000000614127981 */ /* 0x020362000c1e1b00 */
[----:B------:R-:W-:Y:S01]  /*0d40*/  IADD3 R26, P0, PT, R26, 0x1, RZ ;  /* 0x000000011a1a7810 */ /* 0x000fe20007f1e0ff */
[----:B------:R-:W-:Y:S01]  /*0d50*/  BSSY.RECONVERGENT B1, `(.L_x_16) ;  /* 0x000003f000017945 */ /* 0x000fe20003800200 */
[----:B------:R-:W-:Y:S01]  /*0d60*/  PRMT R31, R24, 0x7610, R31 ;  /* 0x00007610181f7816 */ /* 0x000fe2000000001f */
[----:B------:R-:W-:Y:S02]  /*0d70*/  IMAD.MOV.U32 R29, RZ, RZ, RZ ;  /* 0x000000ffff1d7224 */ /* 0x000fe400078e00ff */
[----:B------:R-:W-:Y:S01]  /*0d80*/  IMAD.X R11, RZ, RZ, R11, P0 ;  /* 0x000000ffff0b7224 */ /* 0x000fe200000e060b */
[----:B------:R-:W-:Y:S01]  /*0d90*/  ISETP.NE.U32.AND P0, PT, R26, UR10, PT ;  /* 0x0000000a1a007c0c */ /* 0x000fe2000bf05070 */
[----:B------:R-:W-:-:S03]  /*0da0*/  IMAD.MOV.U32 R27, RZ, RZ, RZ ;  /* 0x000000ffff1b7224 */ /* 0x000fc600078e00ff */
[----:B------:R-:W-:Y:S01]  /*0db0*/  ISETP.NE.AND.EX P0, PT, R11, UR11, PT, P0 ;  /* 0x0000000b0b007c0c */ /* 0x000fe2000bf05300 */
[----:B0-----:R-:W-:-:S04]  /*0dc0*/  UIADD3 UR4, UP0, UPT, UR4, -0x1, URZ ;  /* 0xffffffff04047890 */ /* 0x001fc8000ff1e0ff */
[----:B------:R-:W-:Y:S02]  /*0dd0*/  UIADD3.X UR5, UPT, UPT, UR5, -0x1, URZ, UP0, !UPT ;  /* 0xffffffff05057890 */ /* 0x000fe400087fe4ff */
[----:B------:R-:W-:-:S04]  /*0de0*/  IMAD.U32 R28, RZ, RZ, UR4 ;  /* 0x00000004ff1c7e24 */ /* 0x000fc8000f8e00ff */
[----:B-1----:R-:W-:-:S07]  /*0df0*/  IMAD.U32 R30, RZ, RZ, UR5 ;  /* 0x00000005ff1e7e24 */ /* 0x002fce000f8e00ff */
.L_x_24:
[----:B------:R-:W-:Y:S01]  /*0e00*/  IADD3 R20, P1, PT, -R29, R28, RZ ;  /* 0x0000001c1d147210 */ /* 0x000fe20007f3e1ff */
[----:B------:R-:W0:Y:S04]  /*0e10*/  LDCU.64 UR4, c[0x0][0x380] ;  /* 0x00007000ff0477ac */ /* 0x000e280008000a00 */
[----:B------:R-:W-:-:S05]  /*0e20*/  IMAD.X R21, R30, 0x1, ~R27, P1 ;  /* 0x000000011e157824 */ /* 0x000fca00008e0e1b */
[----:B------:R-:W-:-:S05]  /*0e30*/  LEA.HI R20, P1, R21, R20, RZ, 0x1 ;  /* 0x0000001415147211 */ /* 0x000fca00078308ff */
[----:B------:R-:W-:-:S05]  /*0e40*/  IMAD.X R21, RZ, RZ, R21, P1 ;  /* 0x000000ffff157224 */ /* 0x000fca00008e0615 */
[--C-:B------:R-:W-:Y:S02]  /*0e50*/  SHF.R.S64 R20, R20, 0x1, R21.reuse ;  /* 0x0000000114147819 */ /* 0x100fe40000001015 */
[----:B------:R-:W-:Y:S02]  /*0e60*/  SHF.R.S32.HI R32, RZ, 0x1, R21 ;  /* 0x00000001ff207819 */ /* 0x000fe40000011415 */
[----:B------:R-:W-:-:S05]  /*0e70*/  IADD3 R33, P1, PT, R20, R29, RZ ;  /* 0x0000001d14217210 */ /* 0x000fca0007f3e0ff */
[----:B------:R-:W-:Y:S01]  /*0e80*/  IMAD.X R32, R32, 0x1, R27, P1 ;  /* 0x0000000120207824 */ /* 0x000fe200008e061b */
[----:B0-----:R-:W-:-:S04]  /*0e90*/  LEA R20, P1, R33, UR4, 0x4 ;  /* 0x0000000421147c11 */ /* 0x001fc8000f8220ff */
[----:B------:R-:W-:-:S05]  /*0ea0*/  LEA.HI.X R21, R33, UR5, R32, 0x4, P1 ;  /* 0x0000000521157c11 */ /* 0x000fca00088f2420 */
[----:B------:R-:W2:Y:S01]  /*0eb0*/  LDG.E.64 R22, desc[UR6][R20.64] ;  /* 0x0000000614167981 */ /* 0x000ea2000c1e1b00 */
[----:B------:R-:W-:Y:S01]  /*0ec0*/  BSSY.RELIABLE B2, `(.L_x_17) ;  /* 0x000000a000027945 */ /* 0x000fe20003800100 */
[----:B--2---:R-:W-:-:S04]  /*0ed0*/  ISETP.NE.U32.AND P1, PT, R22, R16, PT ;  /* 0x000000101600720c */ /* 0x004fc80003f25070 */
[----:B------:R-:W-:-:S13]  /*0ee0*/  ISETP.NE.AND.EX P1, PT, R23, R17, PT, P1 ;  /* 0x000000111700720c */ /* 0x000fda0003f25310 */
[----:B------:R-:W-:Y:S05]  /*0ef0*/  @P1 BRA `(.L_x_18) ;  /* 0x0000000000181947 */ /* 0x000fea0003800000 */
[----:B------:R-:W2:Y:S02]  /*0f00*/  LDG.E.64 R24, desc[UR6][R20.64+0x8] ;  /* 0x0000080614187981 */ /* 0x000ea4000c1e1b00 */
[----:B--2--5:R-:W-:Y:S02]  /*0f10*/  ISETP.NE.U32.AND P1, PT, R24, R18, PT ;  /* 0x000000121800720c */ /* 0x024fe40003f25070 */
[----:B------:R-:W-:Y:S02]  /*0f20*/  PRMT R24, R31, 0x7610, R24 ;  /* 0x000076101f187816 */ /* 0x000fe40000000018 */
[----:B------:R-:W-:-:S13]  /*0f30*/  ISETP.NE.AND.EX P1, PT, R25, R19, PT, P1 ;  /* 0x000000131900720c */ /* 0x000fda0003f25310 */
[----:B------:R-:W-:Y:S05]  /*0f40*/  @!P1 BREAK.RELIABLE B2 ;  /* 0x0000000000029942 */ /* 0x000fea0003800100 */
[----:B------:R-:W-:Y:S05]  /*0f50*/  @!P1 BRA `(.L_x_19) ;  /* 0x0000000000789947 */ /* 0x000fea0003800000 */
.L_x_18:
[----:B---34-:R-:W-:Y:S05]  /*0f60*/  BSYNC.RELIABLE B2 ;  /* 0x0000000000027941 */ /* 0x018fea0003800100 */
.L_x_17:
[----:B------:R-:W-:Y:S01]  /*0f70*/  ISETP.GT.U32.AND P1, PT, R22, R16, PT ;  /* 0x000000101600720c */ /* 0x000fe20003f24070 */
[----:B------:R-:W-:Y:S03]  /*0f80*/  BSSY.RECONVERGENT B2, `(.L_x_20) ;  /* 0x0000017000027945 */ /* 0x000fe60003800200 */
[----:B------:R-:W-:-:S13]  /*0f90*/  ISETP.GT.AND.EX P1, PT, R23, R17, PT, P1 ;  /* 0x000000111700720c */ /* 0x000fda0003f24310 */
[----:B------:R-:W-:Y:S05]  /*0fa0*/  @P1 BRA `(.L_x_21) ;  /* 0x0000000000481947 */ /* 0x000fea0003800000 */
[----:B------:R-:W-:-:S04]  /*0fb0*/  ISETP.GE.U32.AND P1, PT, R22, R16, PT ;  /* 0x000000101600720c */ /* 0x000fc80003f26070 */
[----:B------:R-:W-:-:S13]  /*0fc0*/  ISETP.GE.AND.EX P1, PT, R23, R17, PT, P1 ;  /* 0x000000111700720c */ /* 0x000fda0003f26310 */
[----:B------:R-:W-:Y:S05]  /*0fd0*/  @!P1 BRA `(.L_x_22) ;  /* 0x0000000000309947 */ /* 0x000fea0003800000 */
[----:B------:R-:W2:Y:S01]  /*0fe0*/  LDG.E.64 R20, desc[UR6][R20.64+0x8] ;  /* 0x0000080614147981 */ /* 0x000ea2000c1e1b00 */
[C---:B------:R-:W-:Y:S02]  /*0ff0*/  IADD3 R22, P2, PT, R33.reuse, 0x1, RZ ;  /* 0x0000000121167810 */ /* 0x040fe40007f5e0ff */
[----:B------:R-:W-:-:S03]  /*1000*/  IADD3 R33, P3, PT, R33, -0x1, RZ ;  /* 0xffffffff21217810 */ /* 0x000fc60007f7e0ff */
[----:B------:R-:W-:Y:S01]  /*1010*/  IMAD.X R24, RZ, RZ, R32, P2 ;  /* 0x000000ffff187224 */ /* 0x000fe200010e0620 */
[----:B------:R-:W-:Y:S02]  /*1020*/  IADD3.X R23, PT, PT, R32, -0x1, RZ, P3, !PT ;  /* 0xffffffff20177810 */ /* 0x000fe40001ffe4ff */
[----:B--2--5:R-:W-:-:S04]  /*1030*/  ISETP.GE.U32.AND P1, PT, R20, R18, PT ;  /* 0x000000121400720c */ /* 0x024fc80003f26070 */
[----:B------:R-:W-:-:S04]  /*1040*/  ISETP.GE.AND.EX P1, PT, R21, R19, PT, P1 ;  /* 0x000000131500720c */ /* 0x000fc80003f26310 */
[----:B------:R-:W-:Y:S02]  /*1050*/  SEL R29, R22, R29, !P1 ;  /* 0x0000001d161d7207 */ /* 0x000fe40004800000 */
[----:B------:R-:W-:Y:S02]  /*1060*/  SEL R28, R28, R33, !P1 ;  /* 0x000000211c1c7207 */ /* 0x000fe40004800000 */
[----:B------:R-:W-:Y:S02]  /*1070*/  SEL R27, R24, R27, !P1 ;  /* 0x0000001b181b7207 */ /* 0x000fe40004800000 */
[----:B------:R-:W-:Y:S01]  /*1080*/  SEL R30, R30, R23, !P1 ;  /* 0x000000171e1e7207 */ /* 0x000fe20004800000 */
[----:B------:R-:W-:Y:S06]  /*1090*/  BRA `(.L_x_23) ;  /* 0x0000000000147947 */ /* 0x000fec0003800000 */
.L_x_22:
[----:B------:R-:W-:-:S05]  /*10a0*/  IADD3 R29, P1, PT, R33, 0x1, RZ ;  /* 0x00000001211d7810 */ /* 0x000fca0007f3e0ff */
[----:B------:R-:W-:Y:S01]  /*10b0*/  IMAD.X R27, RZ, RZ, R32, P1 ;  /* 0x000000ffff1b7224 */ /* 0x000fe200008e0620 */
[----:B------:R-:W-:Y:S07]  /*10c0*/  BRA `(.L_x_23) ;  /* 0x0000000000087947 */ /* 0x000fee0003800000 */
.L_x_21:
[----:B------:R-:W-:-:S04]  /*10d0*/  IADD3 R28, P1, PT, R33, -0x1, RZ ;  /* 0xffffffff211c7810 */ /* 0x000fc80007f3e0ff */
[----:B------:R-:W-:-:S09]  /*10e0*/  IADD3.X R30, PT, PT, R32, -0x1, RZ, P1, !PT ;  /* 0xffffffff201e7810 */ /* 0x000fd20000ffe4ff */
.L_x_23:
[----:B------:R-:W-:Y:S05]  /*10f0*/  BSYNC.RECONVERGENT B2 ;  /* 0x0000000000027941 */ /* 0x000fea0003800200 */
.L_x_20:
[----:B------:R-:W-:-:S04]  /*1100*/  ISETP.GT.U32.AND P1, PT, R29, R28, PT ;  /* 0x0000001c1d00720c */ /* 0x000fc80003f24070 */
[----:B------:R-:W-:-:S13]  /*1110*/  ISETP.GT.AND.EX P1, PT, R27, R30, PT, P1 ;  /* 0x0000001e1b00720c */ /* 0x000fda0003f24310 */
[----:B------:R-:W-:Y:S05]  /*1120*/  @!P1 BRA `(.L_x_24) ;  /* 0xfffffffc00349947 */ /* 0x000fea000383ffff */
[----:B------:R-:W-:-:S07]  /*1130*/  PRMT R24, RZ, 0x7610, R24 ;  /* 0x00007610ff187816 */ /* 0x000fce0000000018 */
.L_x_19:
[----:B---34-:R-:W-:Y:S05]  /*1140*/  BSYNC.RECONVERGENT B1 ;  /* 0x0000000000017941 */ /* 0x018fea0003800200 */
.L_x_16:
[----:B------:R-:W-:Y:S05]  /*1150*/  @P0 BRA `(.L_x_25) ;  /* 0xfffffff800d40947 */ /* 0x000fea000383ffff */
[----:B------:R-:W-:Y:S01]  /*1160*/  LOP3.LUT P0, RZ, R24, 0xff, RZ, 0xc0, !PT ;  /* 0x000000ff18ff7812 */ /* 0x000fe2000780c0ff */
[----:B------:R-:W-:-:S12]  /*1170*/  BSSY.RECONVERGENT B2, `(.L_x_15) ;  /* 0x00000ab000027945 */ /* 0x000fd80003800200 */
[----:B------:R-:W-:Y:S05]  /*1180*/  @!P0 BRA `(.L_x_26) ;  /* 0x0000000800a48947 */ /* 0x000fea0003800000 */
[----:B------:R-:W0:Y:S01]  /*1190*/  LDC.64 R16, c[0x0][0x3b0] ;  /* 0x0000ec00ff107b82 */ /* 0x000e220000000a00 */
[-C--:B------:R-:W-:Y:S02]  /*11a0*/  IMAD R11, R13, R6.reuse, RZ ;  /* 0x000000060d0b7224 */ /* 0x080fe400078e02ff */
[----:B-----5:R-:W-:-:S04]  /*11b0*/  IMAD.WIDE.U32 R18, R12, R6, RZ ;  /* 0x000000060c127225 */ /* 0x020fc800078e00ff */
[----:B------:R-:W-:Y:S02]  /*11c0*/  IMAD R21, R12, R7, R11 ;  /* 0x000000070c157224 */ /* 0x000fe400078e020b */
[----:B------:R-:W-:Y:S02]  /*11d0*/  IMAD.MOV.U32 R32, RZ, RZ, RZ ;  /* 0x000000ffff207224 */ /* 0x000fe400078e00ff */
[----:B------:R-:W-:Y:S02]  /*11e0*/  IMAD.MOV.U32 R11, RZ, RZ, RZ ;  /* 0x000000ffff0b7224 */ /* 0x000fe400078e00ff */
[----:B------:R-:W-:Y:S01]  /*11f0*/  IMAD.IADD R30, R19, 0x1, R21 ;  /* 0x00000001131e7824 */ /* 0x000fe200078e0215 */
[----:B0-----:R-:W-:-:S04]  /*1200*/  ISETP.GE.U32.AND P0, PT, R16, 0x10, PT ;  /* 0x000000101000780c */ /* 0x001fc80003f06070 */
[----:B------:R-:W-:-:S13]  /*1210*/  ISETP.GE.U32.AND.EX P0, PT, R17, RZ, PT, P0 ;  /* 0x000000ff1100720c */ /* 0x000fda0003f06100 */
[----:B------:R-:W-:Y:S05]  /*1220*/  @!P0 BRA `(.L_x_27) ;  /* 0x0000000000d48947 */ /* 0x000fea0003800000 */
[----:B------:R-:W0:Y:S01]  /*1230*/  LDCU.64 UR14, c[0x0][0x388] ;  /* 0x00007100ff0e77ac */ /* 0x000e220008000a00 */
[----:B------:R-:W1:Y:S01]  /*1240*/  LDCU.64 UR10, c[0x0][0x3b8] ;  /* 0x00007700ff0a77ac */ /* 0x000e620008000a00 */
[----:B------:R-:W-:Y:S01]  /*1250*/  UMOV UR4, URZ ;  /* 0x000000ff00047c82 */ /* 0x000fe20008000000 */
[----:B------:R-:W-:-:S05]  /*1260*/  UMOV UR5, URZ ;  /* 0x000000ff00057c82 */ /* 0x000fca0008000000 */
.L_x_28:
[----:B----4-:R-:W-:-:S04]  /*1270*/  IMAD.WIDE.U32 R20, R0, R16, UR4 ;  /* 0x0000000400147e25 */ /* 0x010fc8000f8e0010 */
[----:B------:R-:W-:Y:S01]  /*1280*/  IMAD R11, R0, R17, R21 ;  /* 0x00000011000b7224 */ /* 0x000fe200078e0215 */
[----:B0-----:R-:W-:-:S04]  /*1290*/  LEA R22, P0, R20, UR14, 0x3 ;  /* 0x0000000e14167c11 */ /* 0x001fc8000f8018ff */
[----:B------:R-:W-:-:S05]  /*12a0*/  LEA.HI.X R23, R20, UR15, R11, 0x3, P0 ;  /* 0x0000000f14177c11 */ /* 0x000fca00080f1c0b */
[----:B------:R-:W2:Y:S01]  /*12b0*/  LDG.E.64 R24, desc[UR6][R22.64] ;  /* 0x0000000616187981 */ /* 0x000ea2000c1e1b00 */
[----:B------:R-:W-:-:S04]  /*12c0*/  IADD3 R11, P0, PT, R18, UR4, RZ ;  /* 0x00000004120b7c10 */ /* 0x000fc8000ff1e0ff */
[----:B------:R-:W-:Y:S02]  /*12d0*/  IADD3.X R26, PT, PT, R30, UR5, RZ, P0, !PT ;  /* 0x000000051e1a7c10 */ /* 0x000fe400087fe4ff */
[----:B-1----:R-:W-:-:S04]  /*12e0*/  LEA R20, P0, R11, UR10, 0x3 ;  /* 0x0000000a0b147c11 */ /* 0x002fc8000f8018ff */
[----:B------:R-:W-:-:S05]  /*12f0*/  LEA.HI.X R21, R11, UR11, R26, 0x3, P0 ;  /* 0x0000000b0b157c11 */ /* 0x000fca00080f1c1a */
[----:B--2---:R0:W-:Y:S04]  /*1300*/  STG.E.64 desc[UR6][R20.64], R24 ;  /* 0x0000001814007986 */ /* 0x0041e8000c101b06 */
[----:B------:R-:W2:Y:S04]  /*1310*/  LDG.E.64 R26, desc[UR6][R22.64+0x8] ;  /* 0x00000806161a7981 */ /* 0x000ea8000c1e1b00 */
[----:B--2---:R1:W-:Y:S04]  /*1320*/  STG.E.64 desc[UR6][R20.64+0x8], R26 ;  /* 0x0000081a14007986 */ /* 0x0043e8000c101b06 */
[----:B------:R-:W2:Y:S04]  /*1330*/  LDG.E.64 R28, desc[UR6][R22.64+0x10] ;  /* 0x00001006161c7981 */ /* 0x000ea8000c1e1b00 */
[----:B--2---:R2:W-:Y:S04]  /*1340*/  STG.E.64 desc[UR6][R20.64+0x10], R28 ;  /* 0x0000101c14007986 */ /* 0x0045e8000c101b06 */
[----:B------:R-:W3:Y:S04]  /*1350*/  LDG.E.64 R32, desc[UR6][R22.64+0x18] ;  /* 0x0000180616207981 */ /* 0x000ee8000c1e1b00 */
[----:B---3--:R3:W-:Y:S04]  /*1360*/  STG.E.64 desc[UR6][R20.64+0x18], R32 ;  /* 0x0000182014007986 */ /* 0x0087e8000c101b06 */
[----:B------:R-:W4:Y:S04]  /*1370*/  LDG.E.64 R34, desc[UR6][R22.64+0x20] ;  /* 0x0000200616227981 */ /* 0x000f28000c1e1b00 */
[----:B----4-:R4:W-:Y:S04]  /*1380*/  STG.E.64 desc[UR6][R20.64+0x20], R34 ;  /* 0x0000202214007986 */ /* 0x0109e8000c101b06 */
[----:B------:R-:W5:Y:S04]  /*1390*/  LDG.E.64 R36, desc[UR6][R22.64+0x28] ;  /* 0x0000280616247981 */ /* 0x000f68000c1e1b00 */
[----:B-----5:R5:W-:Y:S04]  /*13a0*/  STG.E.64 desc[UR6][R20.64+0x28], R36 ;  /* 0x0000282414007986 */ /* 0x020be8000c101b06 */
[----:B0-----:R-:W2:Y:S04]  /*13b0*/  LDG.E.64 R24, desc[UR6][R22.64+0x30] ;  /* 0x0000300616187981 */ /* 0x001ea8000c1e1b00 */
[----:B--2---:R0:W-:Y:S04]  /*13c0*/  STG.E.64 desc[UR6][R20.64+0x30], R24 ;  /* 0x0000301814007986 */ /* 0x0041e8000c101b06 */
[----:B-1----:R-:W2:Y:S04]  /*13d0*/  LDG.E.64 R26, desc[UR6][R22.64+0x38] ;  /* 0x00003806161a7981 */ /* 0x002ea8000c1e1b00 */
[----:B--2---:R1:W-:Y:S04]  /*13e0*/  STG.E.64 desc[UR6][R20.64+0x38], R26 ;  /* 0x0000381a14007986 */ /* 0x0043e8000c101b06 */
[----:B------:R-:W2:Y:S04]  /*13f0*/  LDG.E.64 R28, desc[UR6][R22.64+0x40] ;  /* 0x00004006161c7981 */ /* 0x000ea8000c1e1b00 */
[----:B--2---:R2:W-:Y:S04]  /*1400*/  STG.E.64 desc[UR6][R20.64+0x40], R28 ;  /* 0x0000401c14007986 */ /* 0x0045e8000c101b06 */
[----:B---3--:R-:W3:Y:S04]  /*1410*/  LDG.E.64 R32, desc[UR6][R22.64+0x48] ;  /* 0x0000480616207981 */ /* 0x008ee8000c1e1b00 */
[----:B---3--:R3:W-:Y:S04]  /*1420*/  STG.E.64 desc[UR6][R20.64+0x48], R32 ;  /* 0x0000482014007986 */ /* 0x0087e8000c101b06 */
[----:B----4-:R-:W4:Y:S04]  /*1430*/  LDG.E.64 R34, desc[UR6][R22.64+0x50] ;  /* 0x0000500616227981 */ /* 0x010f28000c1e1b00 */
[----:B----4-:R4:W-:Y:S04]  /*1440*/  STG.E.64 desc[UR6][R20.64+0x50], R34 ;  /* 0x0000502214007986 */ /* 0x0109e8000c101b06 */
[----:B-----5:R-:W5:Y:S04]  /*1450*/  LDG.E.64 R36, desc[UR6][R22.64+0x58] ;  /* 0x0000580616247981 */ /* 0x020f68000c1e1b00 */
[----:B-----5:R4:W-:Y:S04]  /*1460*/  STG.E.64 desc[UR6][R20.64+0x58], R36 ;  /* 0x0000582414007986 */ /* 0x0209e8000c101b06 */
[----:B0-----:R-:W5:Y:S04]  /*1470*/  LDG.E.64 R24, desc[UR6][R22.64+0x60] ;  /* 0x0000600616187981 */ /* 0x001f68000c1e1b00 */
[----:B-----5:R4:W-:Y:S04]  /*1480*/  STG.E.64 desc[UR6][R20.64+0x60], R24 ;  /* 0x0000601814007986 */ /* 0x0209e8000c101b06 */
[----:B-1----:R-:W5:Y:S04]  /*1490*/  LDG.E.64 R26, desc[UR6][R22.64+0x68] ;  /* 0x00006806161a7981 */ /* 0x002f68000c1e1b00 */
[----:B-----5:R4:W-:Y:S04]  /*14a0*/  STG.E.64 desc[UR6][R20.64+0x68], R26 ;  /* 0x0000681a14007986 */ /* 0x0209e8000c101b06 */
[----:B--2---:R-:W2:Y:S01]  /*14b0*/  LDG.E.64 R28, desc[UR6][R22.64+0x70] ;  /* 0x00007006161c7981 */ /* 0x004ea2000c1e1b00 */
[----:B------:R-:W-:Y:S01]  /*14c0*/  UIADD3 UR4, UP0, UPT, UR4, 0x10, URZ ;  /* 0x0000001004047890 */ /* 0x000fe2000ff1e0ff */
[----:B------:R-:W-:-:S02]  /*14d0*/  LOP3.LUT R11, R16, 0xfffffff0, RZ, 0xc0, !PT ;  /* 0xfffffff0100b7812 */ /* 0x000fc400078ec0ff */
[----:B--2---:R4:W-:Y:S04]  /*14e0*/  STG.E.64 desc[UR6][R20.64+0x70], R28 ;  /* 0x0000701c14007986 */ /* 0x0049e8000c101b06 */
[----:B---3--:R-:W2:Y:S01]  /*14f0*/  LDG.E.64 R32, desc[UR6][R22.64+0x78] ;  /* 0x0000780616207981 */ /* 0x008ea2000c1e1b00 */
[----:B------:R-:W-:Y:S01]  /*1500*/  UIADD3.X UR5, UPT, UPT, URZ, UR5, URZ, UP0, !UPT ;  /* 0x00000005ff057290 */ /* 0x000fe200087fe4ff */
[----:B------:R-:W-:Y:S02]  /*1510*/  LOP3.LUT R31, R17, 0x7fffffff, RZ, 0xc0, !PT ;  /* 0x7fffffff111f7812 */ /* 0x000fe400078ec0ff */
[----:B------:R-:W-:-:S04]  /*1520*/  ISETP.NE.U32.AND P0, PT, R11, UR4, PT ;  /* 0x000000040b007c0c */ /* 0x000fc8000bf05070 */
[----:B------:R-:W-:Y:S01]  /*1530*/  ISETP.NE.AND.EX P0, PT, R31, UR5, PT, P0 ;  /* 0x000000051f007c0c */ /* 0x000fe2000bf05300 */
[----:B--2---:R4:W-:-:S12]  /*1540*/  STG.E.64 desc[UR6][R20.64+0x78], R32 ;  /* 0x0000782014007986 */ /* 0x0049d8000c101b06 */
[----:B------:R-:W-:Y:S05]  /*1550*/  @P0 BRA `(.L_x_28) ;  /* 0xfffffffc00440947 */ /* 0x000fea000383ffff */
[----:B----4-:R-:W-:Y:S02]  /*1560*/  IMAD.MOV.U32 R32, RZ, RZ, R11 ;  /* 0x000000ffff207224 */ /* 0x010fe400078e000b */
[----:B------:R-:W-:-:S07]  /*1570*/  IMAD.MOV.U32 R11, RZ, RZ, R31 ;  /* 0x000000ffff0b7224 */ /* 0x000fce00078e001f */
.L_x_27:
[----:B------:R-:W-:Y:S01]  /*1580*/  ISETP.NE.U32.AND P0, PT, R8, RZ, PT ;  /* 0x000000ff0800720c */ /* 0x000fe20003f05070 */
[----:B------:R-:W-:Y:S03]  /*1590*/  BSSY.RECONVERGENT B1, `(.L_x_29) ;  /* 0x000005f000017945 */ /* 0x000fe60003800200 */
[----:B------:R-:W-:-:S13]  /*15a0*/  ISETP.NE.AND.EX P0, PT, RZ, RZ, PT, P0 ;  /* 0x000000ffff00720c */ /* 0x000fda0003f05300 */
[----:B------:R-:W-:Y:S05]  /*15b0*/  @!P0 BRA `(.L_x_30) ;  /* 0x0000000400708947 */ /* 0x000fea0003800000 */
[----:B------:R-:W-:Y:S01]  /*15c0*/  IADD3 R20, P0, PT, R8, -0x1, RZ ;  /* 0xffffffff08147810 */ /* 0x000fe20007f1e0ff */
[----:B------:R-:W-:Y:S03]  /*15d0*/  BSSY.RECONVERGENT B3, `(.L_x_31) ;  /* 0x0000024000037945 */ /* 0x000fe60003800200 */
[----:B------:R-:W-:Y:S01]  /*15e0*/  ISETP.GE.U32.AND P1, PT, R20, 0x7, PT ;  /* 0x000000071400780c */ /* 0x000fe20003f26070 */
[----:B------:R-:W-:Y:S01]  /*15f0*/  IMAD.X R20, RZ, RZ, -0x1, P0 ;  /* 0xffffffffff147424 */ /* 0x000fe200000e06ff */
[----:B------:R-:W-:-:S04]  /*1600*/  ISETP.NE.U32.AND P0, PT, R9, RZ, PT ;  /* 0x000000ff0900720c */ /* 0x000fc80003f05070 */
[----:B------:R-:W-:Y:S02]  /*1610*/  ISETP.GE.U32.AND.EX P1, PT, R20, RZ, PT, P1 ;  /* 0x000000ff1400720c */ /* 0x000fe40003f26110 */
[----:B------:R-:W-:-:S11]  /*1620*/  ISETP.NE.AND.EX P0, PT, RZ, RZ, PT, P0 ;  /* 0x000000ffff00720c */ /* 0x000fd60003f05300 */
[----:B------:R-:W-:Y:S05]  /*1630*/  @!P1 BRA `(.L_x_32) ;  /* 0x0000000000749947 */ /* 0x000fea0003800000 */
[----:B------:R-:W0:Y:S01]  /*1640*/  LDCU.64 UR4, c[0x0][0x388] ;  /* 0x00007100ff0477ac */ /* 0x000e220008000a00 */
[----:B------:R-:W-:Y:S02]  /*1650*/  IMAD.MOV.U32 R33, RZ, RZ, R11 ;  /* 0x000000ffff217224 */ /* 0x000fe400078e000b */
[----:B------:R-:W-:-:S04]  /*1660*/  IMAD.WIDE.U32 R22, R0, R16, R32 ;  /* 0x0000001000167225 */ /* 0x000fc800078e0020 */
[----:B------:R-:W-:Y:S01]  /*1670*/  IMAD R21, R0, R17, R23 ;  /* 0x0000001100157224 */ /* 0x000fe200078e0217 */
[----:B0-----:R-:W-:-:S04]  /*1680*/  LEA R20, P1, R22, UR4, 0x3 ;  /* 0x0000000416147c11 */ /* 0x001fc8000f8218ff */
[----:B------:R-:W-:Y:S01]  /*1690*/  LEA.HI.X R21, R22, UR5, R21, 0x3, P1 ;  /* 0x0000000516157c11 */ /* 0x000fe200088f1c15 */
[----:B------:R-:W0:Y:S04]  /*16a0*/  LDCU.64 UR4, c[0x0][0x3b8] ;  /* 0x00007700ff0477ac */ /* 0x000e280008000a00 */
[----:B------:R-:W2:Y:S01]  /*16b0*/  LDG.E.64 R24, desc[UR6][R20.64] ;  /* 0x0000000614187981 */ /* 0x000ea2000c1e1b00 */
[----:B------:R-:W-:-:S05]  /*16c0*/  IADD3 R23, P1, PT, R32, R18, RZ ;  /* 0x0000001220177210 */ /* 0x000fca0007f3e0ff */
[----:B------:R-:W-:Y:S01]  /*16d0*/  IMAD.X R26, R11, 0x1, R30, P1 ;  /* 0x000000010b1a7824 */ /* 0x000fe200008e061e */
[----:B0-----:R-:W-:-:S04]  /*16e0*/  LEA R22, P1, R23, UR4, 0x3 ;  /* 0x0000000417167c11 */ /* 0x001fc8000f8218ff */
[----:B------:R-:W-:-:S05]  /*16f0*/  LEA.HI.X R23, R23, UR5, R26, 0x3, P1 ;  /* 0x0000000517177c11 */ /* 0x000fca00088f1c1a */
[----:B--2---:R0:W-:Y:S04]  /*1700*/  STG.E.64 desc[UR6][R22.64], R24 ;  /* 0x0000001816007986 */ /* 0x0041e8000c101b06 */
[----:B0-----:R-:W2:Y:S04]  /*1710*/  LDG.E.64 R24, desc[UR6][R20.64+0x8] ;  /* 0x0000080614187981 */ /* 0x001ea8000c1e1b00 */
[----:B--2---:R0:W-:Y:S04]  /*1720*/  STG.E.64 desc[UR6][R22.64+0x8], R24 ;  /* 0x0000081816007986 */ /* 0x0041e8000c101b06 */
[----:B------:R-:W2:Y:S04]  /*1730*/  LDG.E.64 R36, desc[UR6][R20.64+0x10] ;  /* 0x0000100614247981 */ /* 0x000ea8000c1e1b00 */
[----:B--2---:R-:W-:Y:S04]  /*1740*/  STG.E.64 desc[UR6][R22.64+0x10], R36 ;  /* 0x0000102416007986 */ /* 0x004fe8000c101b06 */
[----:B------:R-:W2:Y:S04]  /*1750*/  LDG.E.64 R34, desc[UR6][R20.64+0x18] ;  /* 0x0000180614227981 */ /* 0x000ea8000c1e1b00 */
[----:B--2---:R-:W-:Y:S04]  /*1760*/  STG.E.64 desc[UR6][R22.64+0x18], R34 ;  /* 0x0000182216007986 */ /* 0x004fe8000c101b06 */
[----:B------:R-:W2:Y:S04]  /*1770*/  LDG.E.64 R28, desc[UR6][R20.64+0x20] ;  /* 0x00002006141c7981 */ /* 0x000ea8000c1e1b00 */
[----:B--2---:R-:W-:Y:S04]  /*1780*/  STG.E.64 desc[UR6][R22.64+0x20], R28 ;  /* 0x0000201c16007986 */ /* 0x004fe8000c101b06 */
[----:B------:R-:W2:Y:S04]  /*1790*/  LDG.E.64 R26, desc[UR6][R20.64+0x28] ;  /* 0x00002806141a7981 */ /* 0x000ea8000c1e1b00 */
[----:B--2---:R-:W-:Y:S04]  /*17a0*/  STG.E.64 desc[UR6][R22.64+0x28], R26 ;  /* 0x0000281a16007986 */ /* 0x004fe8000c101b06 */
[----:B0-----:R-:W2:Y:S04]  /*17b0*/  LDG.E.64 R24, desc[UR6][R20.64+0x30] ;  /* 0x0000300614187981 */ /* 0x001ea8000c1e1b00 */
[----:B--2---:R0:W-:Y:S04]  /*17c0*/  STG.E.64 desc[UR6][R22.64+0x30], R24 ;  /* 0x0000301816007986 */ /* 0x0041e8000c101b06 */
[----:B0-----:R-:W2:Y:S01]  /*17d0*/  LDG.E.64 R24, desc[UR6][R20.64+0x38] ;  /* 0x0000380614187981 */ /* 0x001ea2000c1e1b00 */
[----:B------:R-:W-:-:S05]  /*17e0*/  IADD3 R32, P1, PT, R32, 0x8, RZ ;  /* 0x0000000820207810 */ /* 0x000fca0007f3e0ff */
[----:B------:R-:W-:Y:S01]  /*17f0*/  IMAD.X R11, RZ, RZ, R11, P1 ;  /* 0x000000ffff0b7224 */ /* 0x000fe200008e060b */
[----:B--2---:R0:W-:Y:S07]  /*1800*/  STG.E.64 desc[UR6][R22.64+0x38], R24 ;  /* 0x0000381816007986 */ /* 0x0041ee000c101b06 */
.L_x_32:
[----:B------:R-:W-:Y:S05]  /*1810*/  BSYNC.RECONVERGENT B3 ;  /* 0x0000000000037941 */ /* 0x000fea0003800200 */
.L_x_31:
        /* <DEDUP_REMOVED lines=22> */
[----:B------:R-:W2:Y:S04]  /*1980*/  LDG.E.64 R26, desc[UR6][R22.64+0x8] ;  /* 0x00000806161a7981 */ /* 0x000ea8000c1e1b00 */
[----:B--2---:R1:W-:Y:S04]  /*1990*/  STG.E.64 desc[UR6][R20.64+0x8], R26 ;  /* 0x0000081a14007986 */ /* 0x0043e8000c101b06 */
[----:B------:R-:W2:Y:S04]  /*19a0*/  LDG.E.64 R28, desc[UR6][R22.64+0x10] ;  /* 0x00001006161c7981 */ /* 0x000ea8000c1e1b00 */
[----:B--2---:R1:W-:Y:S04]  /*19b0*/  STG.E.64 desc[UR6][R20.64+0x10], R28 ;  /* 0x0000101c14007986 */ /* 0x0043e8000c101b06 */
[----:B------:R-:W2:Y:S01]  /*19c0*/  LDG.E.64 R34, desc[UR6][R22.64+0x18] ;  /* 0x0000180616227981 */ /* 0x000ea2000c1e1b00 */
[----:B------:R-:W-:-:S05]  /*19d0*/  IADD3 R32, P1, PT, R32, 0x4, RZ ;  /* 0x0000000420207810 */ /* 0x000fca0007f3e0ff */
[----:B------:R-:W-:Y:S01]  /*19e0*/  IMAD.X R11, RZ, RZ, R11, P1 ;  /* 0x000000ffff0b7224 */ /* 0x000fe200008e060b */
[----:B--2---:R1:W-:Y:S07]  /*19f0*/  STG.E.64 desc[UR6][R20.64+0x18], R34 ;  /* 0x0000182214007986 */ /* 0x0043ee000c101b06 */
.L_x_34:
[----:B------:R-:W-:Y:S05]  /*1a00*/  BSYNC.RECONVERGENT B3 ;  /* 0x0000000000037941 */ /* 0x000fea0003800200 */
.L_x_33:
[----:B------:R-:W-:Y:S05]  /*1a10*/  @!P0 BRA `(.L_x_30) ;  /* 0x0000000000588947 */ /* 0x000fea0003800000 */
[----:B------:R-:W2:Y:S01]  /*1a20*/  LDCU.64 UR4, c[0x0][0x388] ;  /* 0x00007100ff0477ac */ /* 0x000ea20008000a00 */
[----:B------:R-:W-:Y:S02]  /*1a30*/  IMAD.MOV.U32 R33, RZ, RZ, R11 ;  /* 0x000000ffff217224 */ /* 0x000fe400078e000b */
[----:B0-----:R-:W-:-:S04]  /*1a40*/  IMAD.WIDE.U32 R22, R0, R16, R32 ;  /* 0x0000001000167225 */ /* 0x001fc800078e0020 */
[----:B-1----:R-:W-:Y:S01]  /*1a50*/  IMAD R21, R0, R17, R23 ;  /* 0x0000001100157224 */ /* 0x002fe200078e0217 */
[----:B--2---:R-:W-:-:S04]  /*1a60*/  LEA R20, P0, R22, UR4, 0x3 ;  /* 0x0000000416147c11 */ /* 0x004fc8000f8018ff */
[----:B------:R-:W-:Y:S01]  /*1a70*/  LEA.HI.X R21, R22, UR5, R21, 0x3, P0 ;  /* 0x0000000516157c11 */ /* 0x000fe200080f1c15 */
[----:B------:R-:W0:Y:S04]  /*1a80*/  LDCU.64 UR4, c[0x0][0x3b8] ;  /* 0x00007700ff0477ac */ /* 0x000e280008000a00 */
[----:B------:R-:W2:Y:S01]  /*1a90*/  LDG.E.64 R22, desc[UR6][R20.64] ;  /* 0x0000000614167981 */ /* 0x000ea2000c1e1b00 */
[----:B------:R-:W-:-:S05]  /*1aa0*/  IADD3 R32, P0, PT, R32, R18, RZ ;  /* 0x0000001220207210 */ /* 0x000fca0007f1e0ff */
[----:B------:R-:W-:Y:S01]  /*1ab0*/  IMAD.X R11, R11, 0x1, R30, P0 ;  /* 0x000000010b0b7824 */ /* 0x000fe200000e061e */
[----:B0-----:R-:W-:-:S04]  /*1ac0*/  LEA R24, P0, R32, UR4, 0x3 ;  /* 0x0000000420187c11 */ /* 0x001fc8000f8018ff */
[----:B------:R-:W-:Y:S02]  /*1ad0*/  LEA.HI.X R25, R32, UR5, R11, 0x3, P0 ;  /* 0x0000000520197c11 */ /* 0x000fe400080f1c0b */
[----:B------:R-:W-:-:S04]  /*1ae0*/  ISETP.NE.U32.AND P0, PT, R10, 0x1, PT ;  /* 0x000000010a00780c */ /* 0x000fc80003f05070 */
[----:B------:R-:W-:Y:S01]  /*1af0*/  ISETP.NE.AND.EX P0, PT, RZ, RZ, PT, P0 ;  /* 0x000000ffff00720c */ /* 0x000fe20003f05300 */
[----:B--2---:R2:W-:-:S12]  /*1b00*/  STG.E.64 desc[UR6][R24.64], R22 ;  /* 0x0000001618007986 */ /* 0x0045d8000c101b06 */
[----:B------:R-:W-:Y:S05]  /*1b10*/  @!P0 BRA `(.L_x_30) ;  /* 0x0000000000188947 */ /* 0x000fea0003800000 */
[----:B--2---:R-:W2:Y:S01]  /*1b20*/  LDG.E.64 R22, desc[UR6][R20.64+0x8] ;  /* 0x0000080614167981 */ /* 0x004ea2000c1e1b00 */
[----:B------:R-:W-:-:S04]  /*1b30*/  ISETP.NE.U32.AND P0, PT, R10, 0x2, PT ;  /* 0x000000020a00780c */ /* 0x000fc80003f05070 */
[----:B------:R-:W-:Y:S01]  /*1b40*/  ISETP.NE.AND.EX P0, PT, RZ, RZ, PT, P0 ;  /* 0x000000ffff00720c */ /* 0x000fe20003f05300 */
[----:B--2---:R3:W-:-:S12]  /*1b50*/  STG.E.64 desc[UR6][R24.64+0x8], R22 ;  /* 0x0000081618007986 */ /* 0x0047d8000c101b06 */
[----:B------:R-:W2:Y:S04]  /*1b60*/  @P0 LDG.E.64 R26, desc[UR6][R20.64+0x10] ;  /* 0x00001006141a0981 */ /* 0x000ea8000c1e1b00 */
[----:B--2---:R3:W-:Y:S02]  /*1b70*/  @P0 STG.E.64 desc[UR6][R24.64+0x10], R26 ;  /* 0x0000101a18000986 */ /* 0x0047e4000c101b06 */
.L_x_30:
[----:B------:R-:W-:Y:S05]  /*1b80*/  BSYNC.RECONVERGENT B1 ;  /* 0x0000000000017941 */ /* 0x000fea0003800200 */
.L_x_29:
[----:B------:R-:W4:Y:S01]  /*1b90*/  LDG.E.64 R14, desc[UR6][R14.64+-0x8] ;  /* 0xfffff8060e0e7981 */ /* 0x000f22000c1e1b00 */
[----:B------:R-:W5:Y:S01]  /*1ba0*/  LDCU.64 UR4, c[0x0][0x3b8] ;  /* 0x00007700ff0477ac */ /* 0x000f620008000a00 */
[----:B------:R-:W-:-:S05]  /*1bb0*/  IADD3 R18, P0, PT, R18, R16, RZ ;  /* 0x0000001012127210 */ /* 0x000fca0007f1e0ff */
[----:B------:R-:W-:Y:S01]  /*1bc0*/  IMAD.X R17, R30, 0x1, R17, P0 ;  /* 0x000000011e117824 */ /* 0x000fe200000e0611 */
[----:B-----5:R-:W-:-:S04]  /*1bd0*/  LEA R16, P0, R18, UR4, 0x3 ;  /* 0x0000000412107c11 */ /* 0x020fc8000f8018ff */
[----:B------:R-:W-:Y:S02]  /*1be0*/  LEA.HI.X R17, R18, UR5, R17, 0x3, P0 ;  /* 0x0000000512117c11 */ /* 0x000fe400080f1c11 */
[----:B------:R-:W-:-:S05]  /*1bf0*/  IADD3 R12, P0, PT, R12, 0x1, RZ ;  /* 0x000000010c0c7810 */ /* 0x000fca0007f1e0ff */
[----:B------:R-:W-:Y:S01]  /*1c00*/  IMAD.X R13, RZ, RZ, R13, P0 ;  /* 0x000000ffff0d7224 */ /* 0x000fe200000e060d */
[----:B----4-:R4:W-:Y:S07]  /*1c10*/  STG.E.64 desc[UR6][R16.64], R14 ;  /* 0x0000000e10007986 */ /* 0x0109ee000c101b06 */
.L_x_26:
[----:B------:R-:W-:Y:S05]  /*1c20*/  BSYNC.RECONVERGENT B2 ;  /* 0x0000000000027941 */ /* 0x000fea0003800200 */
.L_x_15:
[----:B------:R-:W0:Y:S01]  /*1c30*/  LDCU.64 UR4, c[0x0][0x3a0] ;  /* 0x00007400ff0477ac */ /* 0x000e220008000a00 */
[----:B------:R-:W-:-:S05]  /*1c40*/  IADD3 R4, P0, PT, R4, 0x1, RZ ;  /* 0x0000000104047810 */ /* 0x000fca0007f1e0ff */
[----:B------:R-:W-:Y:S01]  /*1c50*/  IMAD.X R5, RZ, RZ, R5, P0 ;  /* 0x000000ffff057224 */ /* 0x000fe200000e0605 */
[----:B0-----:R-:W-:-:S04]  /*1c60*/  ISETP.GE.U32.AND P0, PT, R4, UR4, PT ;  /* 0x0000000404007c0c */ /* 0x001fc8000bf06070 */
[----:B------:R-:W-:-:S13]  /*1c70*/  ISETP.GE.AND.EX P0, PT, R5, UR5, PT, P0 ;  /* 0x0000000505007c0c */ /* 0x000fda000bf06300 */
[----:B------:R-:W-:Y:S05]  /*1c80*/  @!P0 BRA `(.L_x_35) ;  /* 0xffffffec00488947 */ /* 0x000fea000383ffff */
[----:B-1234-:R-:W-:Y:S05]  /*1c90*/  BSYNC.RECONVERGENT B0 ;  /* 0x0000000000007941 */ /* 0x01efea0003800200 */
.L_x_12:
[----:B------:R-:W-:Y:S05]  /*1ca0*/  EXIT ;  /* 0x000000000000794d */ /* 0x000fea0003800000 */
.L_x_11:
[C---:B------:R-:W-:Y:S01]  /*1cb0*/  IADD3 R0, PT, PT, -R4.reuse, UR8, RZ ;  /* 0x0000000804007c10 */ /* 0x040fe2000fffe1ff */
[----:B------:R-:W-:Y:S01]  /*1cc0*/  BSSY.RECONVERGENT B0, `(.L_x_36) ;  /* 0x0000022000007945 */ /* 0x000fe20003800200 */
[----:B------:R-:W-:Y:S02]  /*1cd0*/  IADD3 R2, P2, PT, R4, -UR8, RZ ;  /* 0x8000000804027c10 */ /* 0x000fe4000ff5e0ff */
[----:B------:R-:W-:Y:S02]  /*1ce0*/  LOP3.LUT R21, R0, 0x3, RZ, 0xc0, !PT ;  /* 0x0000000300157812 */ /* 0x000fe400078ec0ff */
[----:B------:R-:W-:Y:S02]  /*1cf0*/  ISETP.GT.U32.AND P0, PT, R2, -0x4, PT ;  /* 0xfffffffc0200780c */ /* 0x000fe40003f04070 */
[----:B------:R-:W-:Y:S02]  /*1d00*/  ISETP.NE.U32.AND P1, PT, R21, RZ, PT ;  /* 0x000000ff1500720c */ /* 0x000fe40003f25070 */
[----:B------:R-:W-:-:S02]  /*1d10*/  IADD3.X R0, PT, PT, R5, ~UR9, RZ, P2, !PT ;  /* 0x8000000905007c10 */ /* 0x000fc400097fe4ff */
[----:B------:R-:W-:Y:S02]  /*1d20*/  ISETP.NE.AND.EX P1, PT, RZ, RZ, PT, P1 ;  /* 0x000000ffff00720c */ /* 0x000fe40003f25310 */
[----:B------:R-:W-:-:S11]  /*1d30*/  ISETP.GT.U32.AND.EX P0, PT, R0, -0x1, PT, P0 ;  /* 0xffffffff0000780c */ /* 0x000fd60003f04100 */
[----:B------:R-:W-:Y:S05]  /*1d40*/  @!P1 BRA `(.L_x_37) ;  /* 0x0000000000649947 */ /* 0x000fea0003800000 */
[----:B------:R-:W-:Y:S02]  /*1d50*/  IMAD.MOV.U32 R0, RZ, RZ, RZ ;  /* 0x000000ffff007224 */ /* 0x000fe400078e00ff */
[----:B------:R-:W-:-:S07]  /*1d60*/  IMAD.MOV.U32 R8, RZ, RZ, RZ ;  /* 0x000000ffff087224 */ /* 0x000fce00078e00ff */
.L_x_38:
[-C--:B------:R-:W-:Y:S02]  /*1d70*/  IMAD R10, R5, R11.reuse, RZ ;  /* 0x0000000b050a7224 */ /* 0x080fe400078e02ff */
[----:B0-----:R-:W-:-:S04]  /*1d80*/  IMAD.WIDE.U32 R2, R4, R11, UR16 ;  /* 0x0000001004027e25 */ /* 0x001fc8000f8e000b */
[----:B------:R-:W-:Y:S01]  /*1d90*/  IMAD R15, R4, R9, R10 ;  /* 0x00000009040f7224 */ /* 0x000fe200078e020a */
[----:B----4-:R-:W-:-:S03]  /*1da0*/  LEA R14, P1, R2, UR18, 0x3 ;  /* 0x00000012020e7c11 */ /* 0x010fc6000f8218ff */
[----:B------:R-:W-:-:S05]  /*1db0*/  IMAD.IADD R3, R3, 0x1, R15 ;  /* 0x0000000103037824 */ /* 0x000fca00078e020f */
[----:B------:R-:W-:-:S05]  /*1dc0*/  LEA.HI.X R15, R2, UR19, R3, 0x3, P1 ;  /* 0x00000013020f7c11 */ /* 0x000fca00088f1c03 */
[----:B------:R-:W4:Y:S01]  /*1dd0*/  LDG.E.64 R2, desc[UR6][R14.64+-0x8] ;  /* 0xfffff8060e027981 */ /* 0x000f22000c1e1b00 */
[-C--:B-----5:R-:W-:Y:S01]  /*1de0*/  IMAD R10, R13, R6.reuse, RZ ;  /* 0x000000060d0a7224 */ /* 0x0a0fe200078e02ff */
[----:B------:R-:W-:Y:S01]  /*1df0*/  IADD3 R4, P3, PT, R4, 0x1, RZ ;  /* 0x0000000104047810 */ /* 0x000fe20007f7e0ff */
[----:B------:R-:W-:-:S04]  /*1e00*/  IMAD.WIDE.U32 R16, R12, R6, UR16 ;  /* 0x000000100c107e25 */ /* 0x000fc8000f8e0006 */
[----:B------:R-:W-:Y:S01]  /*1e10*/  IMAD R19, R12, R7, R10 ;  /* 0x000000070c137224 */ /* 0x000fe200078e020a */
[----:B------:R-:W-:Y:S01]  /*1e20*/  LEA R18, P1, R16, UR20, 0x3 ;  /* 0x0000001410127c11 */ /* 0x000fe2000f8218ff */
[----:B------:R-:W-:Y:S01]  /*1e30*/  IMAD.X R5, RZ, RZ, R5, P3 ;  /* 0x000000ffff057224 */ /* 0x000fe200018e0605 */
[----:B------:R-:W-:Y:S01]  /*1e40*/  IADD3 R12, P2, PT, R12, 0x1, RZ ;  /* 0x000000010c0c7810 */ /* 0x000fe20007f5e0ff */
[----:B------:R-:W-:-:S04]  /*1e50*/  IMAD.IADD R17, R17, 0x1, R19 ;  /* 0x0000000111117824 */ /* 0x000fc800078e0213 */
[----:B------:R-:W-:Y:S01]  /*1e60*/  IMAD.X R13, RZ, RZ, R13, P2 ;  /* 0x000000ffff0d7224 */ /* 0x000fe200010e060d */
[----:B------:R-:W-:Y:S02]  /*1e70*/  LEA.HI.X R19, R16, UR21, R17, 0x3, P1 ;  /* 0x0000001510137c11 */ /* 0x000fe400088f1c11 */
[----:B------:R-:W-:-:S05]  /*1e80*/  IADD3 R0, P1, PT, R0, 0x1, RZ ;  /* 0x0000000100007810 */ /* 0x000fca0007f3e0ff */
[----:B------:R-:W-:Y:S01]  /*1e90*/  IMAD.X R8, RZ, RZ, R8, P1 ;  /* 0x000000ffff087224 */ /* 0x000fe200008e0608 */
[----:B------:R-:W-:-:S04]  /*1ea0*/  ISETP.NE.U32.AND P1, PT, R0, R21, PT ;  /* 0x000000150000720c */ /* 0x000fc80003f25070 */
[----:B------:R-:W-:Y:S01]  /*1eb0*/  ISETP.NE.AND.EX P1, PT, R8, RZ, PT, P1 ;  /* 0x000000ff0800720c */ /* 0x000fe20003f25310 */
[----:B----4-:R0:W-:-:S12]  /*1ec0*/  STG.E.64 desc[UR6][R18.64], R2 ;  /* 0x0000000212007986 */ /* 0x0101d8000c101b06 */
[----:B------:R-:W-:Y:S05]  /*1ed0*/  @P1 BRA `(.L_x_38) ;  /* 0xfffffffc00a41947 */ /* 0x000fea000383ffff */
.L_x_37:
[----:B01234-:R-:W-:Y:S05]  /*1ee0*/  BSYNC.RECONVERGENT B0 ;  /* 0x0000000000007941 */ /* 0x01ffea0003800200 */
.L_x_36:
[----:B------:R-:W-:Y:S05]  /*1ef0*/  @P0 EXIT ;  /* 0x000000000000094d */ /* 0x000fea0003800000 */
[----:B------:R-:W-:Y:S01]  /*1f00*/  BSSY.RECONVERGENT B0, `(.L_x_39) ;  /* 0x000002c000007945 */ /* 0x000fe20003800200 */
[C---:B------:R-:W-:Y:S01]  /*1f10*/  SHF.L.U64.HI R2, R11.reuse, 0x3, R9 ;  /* 0x000000030b027819 */ /* 0x040fe20000010209 */
[----:B------:R-:W-:Y:S01]  /*1f20*/  IMAD.SHL.U32 R3, R11, 0x8, RZ ;  /* 0x000000080b037824 */ /* 0x000fe200078e00ff */
[C---:B------:R-:W-:Y:S01]  /*1f30*/  SHF.L.U64.HI R8, R6.reuse, 0x3, R7 ;  /* 0x0000000306087819 */ /* 0x040fe20000010207 */
[----:B------:R-:W-:-:S07]  /*1f40*/  IMAD.SHL.U32 R0, R6, 0x8, RZ ;  /* 0x0000000806007824 */ /* 0x000fce00078e00ff */
.L_x_40:
[-C--:B------:R-:W-:Y:S02]  /*1f50*/  IMAD R10, R5, R11.reuse, RZ ;  /* 0x0000000b050a7224 */ /* 0x080fe400078e02ff */
[----:B-1----:R-:W-:-:S04]  /*1f60*/  IMAD.WIDE.U32 R14, R4, R11, UR22 ;  /* 0x00000016040e7e25 */ /* 0x002fc8000f8e000b */
[----:B------:R-:W-:Y:S01]  /*1f70*/  IMAD R17, R4, R9, R10 ;  /* 0x0000000904117224 */ /* 0x000fe200078e020a */
[----:B------:R-:W-:-:S03]  /*1f80*/  LEA R18, P0, R14, UR24, 0x3 ;  /* 0x000000180e127c11 */ /* 0x000fc6000f8018ff */
[----:B------:R-:W-:-:S05]  /*1f90*/  IMAD.IADD R17, R15, 0x1, R17 ;  /* 0x000000010f117824 */ /* 0x000fca00078e0211 */
[----:B------:R-:W-:-:S05]  /*1fa0*/  LEA.HI.X R19, R14, UR25, R17, 0x3, P0 ;  /* 0x000000190e137c11 */ /* 0x000fca00080f1c11 */
[----:B------:R-:W2:Y:S01]  /*1fb0*/  LDG.E.64 R20, desc[UR6][R18.64+-0x8] ;  /* 0xfffff80612147981 */ /* 0x000ea2000c1e1b00 */
[----:B-----5:R-:W-:Y:S01]  /*1fc0*/  IMAD R10, R13, R6, RZ ;  /* 0x000000060d0a7224 */ /* 0x020fe200078e02ff */
[----:B------:R-:W-:Y:S01]  /*1fd0*/  IADD3 R16, P1, PT, R3, R18, RZ ;  /* 0x0000001203107210 */ /* 0x000fe20007f3e0ff */
[----:B------:R-:W-:-:S04]  /*1fe0*/  IMAD.WIDE.U32 R22, R12, R6, UR22 ;  /* 0x000000160c167e25 */ /* 0x000fc8000f8e0006 */
[----:B------:R-:W-:Y:S01]  /*1ff0*/  IMAD R15, R12, R7, R10 ;  /* 0x000000070c0f7224 */ /* 0x000fe200078e020a */
[----:B------:R-:W-:Y:S01]  /*2000*/  LEA R14, P0, R22, UR26, 0x3 ;  /* 0x0000001a160e7c11 */ /* 0x000fe2000f8018ff */
[----:B------:R-:W-:Y:S02]  /*2010*/  IMAD.X R17, R2, 0x1, R19, P1 ;  /* 0x0000000102117824 */ /* 0x000fe400008e0613 */
[----:B------:R-:W-:-:S05]  /*2020*/  IMAD.IADD R15, R23, 0x1, R15 ;  /* 0x00000001170f7824 */ /* 0x000fca00078e020f */
[----:B------:R-:W-:-:S05]  /*2030*/  LEA.HI.X R15, R22, UR27, R15, 0x3, P0 ;  /* 0x0000001b160f7c11 */ /* 0x000fca00080f1c0f */
[----:B--2---:R0:W-:Y:S04]  /*2040*/  STG.E.64 desc[UR6][R14.64], R20 ;  /* 0x000000140e007986 */ /* 0x0041e8000c101b06 */
[----:B------:R-:W2:Y:S01]  /*2050*/  LDG.E.64 R22, desc[UR6][R16.64+-0x8] ;  /* 0xfffff80610167981 */ /* 0x000ea2000c1e1b00 */
[----:B------:R-:W-:Y:S02]  /*2060*/  IADD3 R24, P0, PT, R14, R0, RZ ;  /* 0x000000000e187210 */ /* 0x000fe40007f1e0ff */
[----:B------:R-:W-:-:S03]  /*2070*/  IADD3 R26, P1, PT, R16, R3, RZ ;  /* 0x00000003101a7210 */ /* 0x000fc60007f3e0ff */
[----:B------:R-:W-:Y:S02]  /*2080*/  IMAD.X R25, R15, 0x1, R8, P0 ;  /* 0x000000010f197824 */ /* 0x000fe400000e0608 */
[----:B------:R-:W-:Y:S01]  /*2090*/  IMAD.X R27, R17, 0x1, R2, P1 ;  /* 0x00000001111b7824 */ /* 0x000fe200008e0602 */
[----:B------:R-:W-:Y:S02]  /*20a0*/  IADD3 R28, P0, PT, R24, R0, RZ ;  /* 0x00000000181c7210 */ /* 0x000fe40007f1e0ff */
[----:B--2---:R1:W-:Y:S04]  /*20b0*/  STG.E.64 desc[UR6][R24.64], R22 ;  /* 0x0000001618007986 */ /* 0x0043e8000c101b06 */
[----:B------:R-:W2:Y:S01]  /*20c0*/  LDG.E.64 R18, desc[UR6][R26.64+-0x8] ;  /* 0xfffff8061a127981 */ /* 0x000ea2000c1e1b00 */
[----:B------:R-:W-:Y:S01]  /*20d0*/  IADD3 R30, P1, PT, R26, R3, RZ ;  /* 0x000000031a1e7210 */ /* 0x000fe20007f3e0ff */
[----:B------:R-:W-:-:S04]  /*20e0*/  IMAD.X R29, R25, 0x1, R8, P0 ;  /* 0x00000001191d7824 */ /* 0x000fc800000e0608 */
[----:B------:R-:W-:Y:S01]  /*20f0*/  IMAD.X R31, R27, 0x1, R2, P1 ;  /* 0x000000011b1f7824 */ /* 0x000fe200008e0602 */
[----:B------:R-:W-:Y:S01]  /*2100*/  IADD3 R16, P0, PT, R28, R0, RZ ;  /* 0x000000001c107210 */ /* 0x000fe20007f1e0ff */
[----:B--2---:R1:W-:Y:S04]  /*2110*/  STG.E.64 desc[UR6][R28.64], R18 ;  /* 0x000000121c007986 */ /* 0x0043e8000c101b06 */
[----:B0-----:R-:W2:Y:S01]  /*2120*/  LDG.E.64 R14, desc[UR6][R30.64+-0x8] ;  /* 0xfffff8061e0e7981 */ /* 0x001ea2000c1e1b00 */
[----:B------:R-:W-:Y:S01]  /*2130*/  IMAD.X R17, R29, 0x1, R8, P0 ;  /* 0x000000011d117824 */ /* 0x000fe200000e0608 */
[----:B------:R-:W-:Y:S02]  /*2140*/  IADD3 R4, P0, PT, R4, 0x4, RZ ;  /* 0x0000000404047810 */ /* 0x000fe40007f1e0ff */
[----:B------:R-:W-:-:S03]  /*2150*/  IADD3 R12, P1, PT, R12, 0x4, RZ ;  /* 0x000000040c0c7810 */ /* 0x000fc60007f3e0ff */
[----:B------:R-:W-:Y:S01]  /*2160*/  IMAD.X R5, RZ, RZ, R5, P0 ;  /* 0x000000ffff057224 */ /* 0x000fe200000e0605 */
[----:B------:R-:W-:Y:S01]  /*2170*/  ISETP.GE.U32.AND P0, PT, R4, UR8, PT ;  /* 0x0000000804007c0c */ /* 0x000fe2000bf06070 */
[----:B------:R-:W-:-:S03]  /*2180*/  IMAD.X R13, RZ, RZ, R13, P1 ;  /* 0x000000ffff0d7224 */ /* 0x000fc600008e060d */
[----:B------:R-:W-:Y:S01]  /*2190*/  ISETP.GE.AND.EX P0, PT, R5, UR9, PT, P0 ;  /* 0x0000000905007c0c */ /* 0x000fe2000bf06300 */
[----:B--2---:R1:W-:-:S12]  /*21a0*/  STG.E.64 desc[UR6][R16.64], R14 ;  /* 0x0000000e10007986 */ /* 0x0043d8000c101b06 */
[----:B------:R-:W-:Y:S05]  /*21b0*/  @!P0 BRA `(.L_x_40) ;  /* 0xfffffffc00648947 */ /* 0x000fea000383ffff */
[----:B------:R-:W-:Y:S05]  /*21c0*/  BSYNC.RECONVERGENT B0 ;  /* 0x0000000000007941 */ /* 0x000fea0003800200 */
.L_x_39:
[----:B------:R-:W-:Y:S05]  /*21d0*/  EXIT ;  /* 0x000000000000794d */ /* 0x000fea0003800000 */
.L_x_41:
[----:B------:R-:W-:-:S00]  /*21e0*/  BRA `(.L_x_41) ;  /* 0xfffffffc00fc7947 */ /* 0x000fc0000383ffff */
[----:B------:R-:W-:-:S00]  /*21f0*/  NOP ;  /* 0x0000000000007918 */ /* 0x000fc00000000000 */
        /* <DEDUP_REMOVED lines=8> */
.L_x_78:


//--------------------- .text._Z14count_next_cliPxS_xxxS_x --------------------------
	.section	.text._Z14count_next_cliPxS_xxxS_x,"ax",@progbits
	.align	128
        .global         _Z14count_next_cliPxS_xxxS_x
        .type           _Z14count_next_cliPxS_xxxS_x,@function
        .size           _Z14count_next_cliPxS_xxxS_x,(.L_x_79 - _Z14count_next_cliPxS_xxxS_x)
        .other          _Z14count_next_cliPxS_xxxS_x,@"STO_CUDA_ENTRY STV_DEFAULT"
_Z14count_next_cliPxS_xxxS_x:
.text._Z14count_next_cliPxS_xxxS_x:
        /* <DEDUP_REMOVED lines=10> */
[----:B------:R-:W1:Y:S01]  /*00a0*/  LDCU.64 UR10, c[0x0][0x3b0] ;  /* 0x00007600ff0a77ac */ /* 0x000e620008000a00 */
[----:B------:R-:W2:Y:S01]  /*00b0*/  LDCU.64 UR6, c[0x0][0x358] ;  /* 0x00006b00ff0677ac */ /* 0x000ea20008000a00 */
[----:B------:R-:W-:-:S04]  /*00c0*/  UIADD3 UR4, UP0, UPT, UR4, -0x1, URZ ;  /* 0xffffffff04047890 */ /* 0x000fc8000ff1e0ff */
[----:B------:R-:W-:Y:S01]  /*00d0*/  UIADD3.X UR5, UPT, UPT, UR5, -0x1, URZ, UP0, !UPT ;  /* 0xffffffff05057890 */ /* 0x000fe200087fe4ff */
[----:B0-----:R-:W-:Y:S01]  /*00e0*/  LEA R10, P0, R0, UR8, 0x3 ;  /* 0x00000008000a7c11 */ /* 0x001fe2000f8018ff */
[----:B------:R-:W-:-:S03]  /*00f0*/  IMAD.U32 R4, RZ, RZ, UR4 ;  /* 0x00000004ff047e24 */ /* 0x000fc6000f8e00ff */
[----:B------:R-:W-:Y:S01]  /*0100*/  LEA.HI.X R11, R0, UR9, RZ, 0x3, P0 ;  /* 0x00000009000b7c11 */ /* 0x000fe200080f1cff */
[----:B-1----:R-:W-:Y:S02]  /*0110*/  IMAD.U32 R3, RZ, RZ, UR10 ;  /* 0x0000000aff037e24 */ /* 0x002fe4000f8e00ff */
[----:B------:R-:W-:Y:S02]  /*0120*/  IMAD.U32 R5, RZ, RZ, UR11 ;  /* 0x0000000bff057e24 */ /* 0x000fe4000f8e00ff */
[----:B--2---:R0:W-:Y:S01]  /*0130*/  STG.E.64 desc[UR6][R10.64], RZ ;  /* 0x000000ff0a007986 */ /* 0x0041e2000c101b06 */
[C---:B------:R-:W-:Y:S01]  /*0140*/  ISETP.GT.U32.AND P0, PT, R3.reuse, 0x1, PT ;  /* 0x000000010300780c */ /* 0x040fe20003f04070 */
[----:B------:R-:W-:Y:S01]  /*0150*/  IMAD.U32 R7, RZ, RZ, UR5 ;  /* 0x00000005ff077e24 */ /* 0x000fe2000f8e00ff */
[----:B------:R-:W-:Y:S02]  /*0160*/  IADD3 R2, P1, PT, R3, -0x1, RZ ;  /* 0xffffffff03027810 */ /* 0x000fe40007f3e0ff */
[----:B------:R-:W-:-:S02]  /*0170*/  ISETP.GT.AND.EX P0, PT, R5, RZ, PT, P0 ;  /* 0x000000ff0500720c */ /* 0x000fc40003f04300 */
[----:B------:R-:W-:-:S11]  /*0180*/  IADD3.X R6, PT, PT, R5, -0x1, RZ, P1, !PT ;  /* 0xffffffff05067810 */ /* 0x000fd60000ffe4ff */
[----:B0-----:R-:W-:Y:S05]  /*0190*/  @P0 BRA `(.L_x_42) ;  /* 0x0000000000280947 */ /* 0x001fea0003800000 */
.L_x_43:
        /* <DEDUP_REMOVED lines=10> */
.L_x_42:
[----:B------:R-:W-:Y:S01]  /*0240*/  BSSY.RECONVERGENT B0, `(.L_x_44) ;  /* 0x0000060000007945 */ /* 0x000fe20003800200 */
[----:B------:R-:W-:Y:S01]  /*0250*/  CS2R R20, SRZ ;  /* 0x0000000000147805 */ /* 0x000fe2000001ff00 */
[----:B------:R-:W-:Y:S01]  /*0260*/  IMAD.MOV.U32 R9, RZ, RZ, -0x1 ;  /* 0xffffffffff097424 */ /* 0x000fe200078e00ff */
[----:B------:R-:W0:Y:S01]  /*0270*/  LDCU.64 UR10, c[0x0][0x3b0] ;  /* 0x00007600ff0a77ac */ /* 0x000e220008000a00 */
[----:B------:R-:W-:Y:S01]  /*0280*/  IMAD.MOV.U32 R8, RZ, RZ, -0x1 ;  /* 0xffffffffff087424 */ /* 0x000fe200078e00ff */
[----:B------:R-:W1:Y:S01]  /*0290*/  LDCU.64 UR12, c[0x0][0x3b0] ;  /* 0x00007600ff0c77ac */ /* 0x000e620008000a00 */
[----:B------:R-:W2:Y:S01]  /*02a0*/  LDCU.64 UR4, c[0x0][0x388] ;  /* 0x00007100ff0477ac */ /* 0x000ea20008000a00 */
[----:B------:R-:W3:Y:S04]  /*02b0*/  LDCU.64 UR8, c[0x0][0x388] ;  /* 0x00007100ff0877ac */ /* 0x000ee80008000a00 */
.L_x_52:
[----:B------:R-:W-:Y:S01]  /*02c0*/  IADD3 R22, P0, PT, R4, -R21, RZ ;  /* 0x8000001504167210 */ /* 0x000fe20007f1e0ff */
[----:B------:R-:W-:Y:S01]  /*02d0*/  BSSY.RECONVERGENT B1, `(.L_x_45) ;  /* 0x0000053000017945 */ /* 0x000fe20003800200 */
[----:B------:R-:W-:Y:S02]  /*02e0*/  IMAD.MOV.U32 R23, RZ, RZ, RZ ;  /* 0x000000ffff177224 */ /* 0x000fe400078e00ff */
[----:B------:R-:W-:Y:S02]  /*02f0*/  IMAD.MOV.U32 R25, RZ, RZ, RZ ;  /* 0x000000ffff197224 */ /* 0x000fe400078e00ff */
[----:B------:R-:W-:-:S05]  /*0300*/  IMAD.X R3, R7, 0x1, ~R20, P0 ;  /* 0x0000000107037824 */ /* 0x000fca00000e0e14 */
[----:B------:R-:W-:-:S05]  /*0310*/  LEA.HI R22, P0, R3, R22, RZ, 0x1 ;  /* 0x0000001603167211 */ /* 0x000fca00078108ff */
[----:B------:R-:W-:-:S05]  /*0320*/  IMAD.X R3, RZ, RZ, R3, P0 ;  /* 0x000000ffff037224 */ /* 0x000fca00000e0603 */
[--C-:B------:R-:W-:Y:S02]  /*0330*/  SHF.R.S64 R22, R22, 0x1, R3.reuse ;  /* 0x0000000116167819 */ /* 0x100fe40000001003 */
[----:B------:R-:W-:Y:S02]  /*0340*/  SHF.R.S32.HI R3, RZ, 0x1, R3 ;  /* 0x00000001ff037819 */ /* 0x000fe40000011403 */
[----:B------:R-:W-:-:S05]  /*0350*/  IADD3 R22, P0, PT, R22, R21, RZ ;  /* 0x0000001516167210 */ /* 0x000fca0007f1e0ff */
[----:B------:R-:W-:-:S08]  /*0360*/  IMAD.X R24, R3, 0x1, R20, P0 ;  /* 0x0000000103187824 */ /* 0x000fd000000e0614 */
.L_x_47:
[----:B0-----:R-:W-:Y:S02]  /*0370*/  IMAD.U32 R3, RZ, RZ, UR10 ;  /* 0x0000000aff037e24 */ /* 0x001fe4000f8e00ff */
        /* <DEDUP_REMOVED lines=29> */
.L_x_46:
[----:B------:R-:W-:Y:S01]  /*0550*/  BSSY.RECONVERGENT B2, `(.L_x_49) ;  /* 0x0000022000027945 */ /* 0x000fe20003800200 */
[----:B------:R-:W-:Y:S02]  /*0560*/  IMAD.MOV.U32 R23, RZ, RZ, RZ ;  /* 0x000000ffff177224 */ /* 0x000fe400078e00ff */
[----:B------:R-:W-:-:S07]  /*0570*/  IMAD.MOV.U32 R25, RZ, RZ, RZ ;  /* 0x000000ffff197224 */ /* 0x000fce00078e00ff */
.L_x_51:
[----:B-1----:R-:W-:Y:S02]  /*0580*/  IMAD.U32 R3, RZ, RZ, UR12 ;  /* 0x0000000cff037e24 */ /* 0x002fe4000f8e00ff */
[----:B------:R-:W-:Y:S02]  /*0590*/  IMAD.MOV.U32 R14, RZ, RZ, R23 ;  /* 0x000000ffff0e7224 */ /* 0x000fe400078e0017 */
[----:B------:R-:W-:Y:S02]  /*05a0*/  IMAD.MOV.U32 R15, RZ, RZ, R25 ;  /* 0x000000ffff0f7224 */ /* 0x000fe400078e0019 */
[----:B------:R-:W-:Y:S02]  /*05b0*/  IMAD.U32 R5, RZ, RZ, UR13 ;  /* 0x0000000dff057e24 */ /* 0x000fe4000f8e00ff */
[-C--:B------:R-:W-:Y:S02]  /*05c0*/  IMAD R16, R24, R3.reuse, RZ ;  /* 0x0000000318107224 */ /* 0x080fe400078e02ff */
[----:B------:R-:W-:-:S04]  /*05d0*/  IMAD.WIDE.U32 R12, R0, R3, R14 ;  /* 0x00000003000c7225 */ /* 0x000fc800078e000e */
[----:B------:R-:W-:Y:S02]  /*05e0*/  IMAD R19, R0, R5, RZ ;  /* 0x0000000500137224 */ /* 0x000fe400078e02ff */
[----:B------:R-:W-:-:S04]  /*05f0*/  IMAD.WIDE.U32 R14, R22, R3, R14 ;  /* 0x00000003160e7225 */ /* 0x000fc800078e000e */
[----:B------:R-:W-:Y:S01]  /*0600*/  IMAD R17, R22, R5, R16 ;  /* 0x0000000516117224 */ /* 0x000fe200078e0210 */
[----:B---3--:R-:W-:Y:S01]  /*0610*/  LEA R16, P1, R12, UR8, 0x3 ;  /* 0x000000080c107c11 */ /* 0x008fe2000f8218ff */
[----:B------:R-:W-:Y:S01]  /*0620*/  IMAD.IADD R13, R19, 0x1, R13 ;  /* 0x00000001130d7824 */ /* 0x000fe200078e020d */
[----:B------:R-:W-:Y:S01]  /*0630*/  LEA R18, P0, R14, UR8, 0x3 ;  /* 0x000000080e127c11 */ /* 0x000fe2000f8018ff */
        /* <DEDUP_REMOVED lines=19> */
.L_x_50:
[----:B------:R-:W-:Y:S05]  /*0770*/  BSYNC.RECONVERGENT B2 ;  /* 0x0000000000027941 */ /* 0x000fea0003800200 */
.L_x_49:
        /* <DEDUP_REMOVED lines=8> */
.L_x_48:
[----:B-1-3--:R-:W-:Y:S05]  /*0800*/  BSYNC.RECONVERGENT B1 ;  /* 0x0000000000017941 */ /* 0x00afea0003800200 */
.L_x_45:
[----:B------:R-:W-:-:S04]  /*0810*/  ISETP.GT.U32.AND P0, PT, R21, R4, PT ;  /* 0x000000041500720c */ /* 0x000fc80003f04070 */
[----:B------:R-:W-:-:S13]  /*0820*/  ISETP.GT.AND.EX P0, PT, R20, R7, PT, P0 ;  /* 0x000000071400720c */ /* 0x000fda0003f04300 */
[----:B------:R-:W-:Y:S05]  /*0830*/  @!P0 BRA `(.L_x_52) ;  /* 0xfffffff800a08947 */ /* 0x000fea000383ffff */
[----:B------:R-:W-:Y:S05]  /*0840*/  BSYNC.RECONVERGENT B0 ;  /* 0x0000000000007941 */ /* 0x000fea0003800200 */
.L_x_44:
[----:B------:R-:W0:Y:S01]  /*0850*/  LDC.64 R12, c[0x0][0x3a0] ;  /* 0x0000e800ff0c7b82 */ /* 0x000e220000000a00 */
[C---:B------:R-:W-:Y:S02]  /*0860*/  ISETP.EQ.U32.AND P1, PT, R9.reuse, -0x1, PT ;  /* 0xffffffff0900780c */ /* 0x040fe40003f22070 */
[----:B0-----:R-:W-:-:S04]  /*0870*/  ISETP.GE.U32.AND P0, PT, R9, R12, PT ;  /* 0x0000000c0900720c */ /* 0x001fc80003f06070 */
[----:B------:R-:W-:-:S04]  /*0880*/  ISETP.GE.AND.EX P0, PT, R8, R13, PT, P0 ;  /* 0x0000000d0800720c */ /* 0x000fc80003f06300 */
[----:B------:R-:W-:-:S13]  /*0890*/  ISETP.EQ.OR.EX P0, PT, R8, -0x1, P0, P1 ;  /* 0xffffffff0800780c */ /* 0x000fda0000702710 */
[----:B------:R-:W-:Y:S05]  /*08a0*/  @P0 EXIT ;  /* 0x000000000000094d */ /* 0x000fea0003800000 */
[----:B------:R-:W-:Y:S01]  /*08b0*/  ISETP.GE.U32.AND P0, PT, R3, 0x1, PT ;  /* 0x000000010300780c */ /* 0x000fe20003f06070 */
[----:B------:R-:W0:Y:S03]  /*08c0*/  LDCU.64 UR12, c[0x0][0x3b0] ;  /* 0x00007600ff0c77ac */ /* 0x000e260008000a00 */
[----:B------:R-:W-:Y:S01]  /*08d0*/  ISETP.GE.AND.EX P0, PT, R5, RZ, PT, P0 ;  /* 0x000000ff0500720c */ /* 0x000fe20003f06300 */
[----:B------:R-:W1:Y:S01]  /*08e0*/  LDCU.64 UR16, c[0x0][0x3b0] ;  /* 0x00007600ff1077ac */ /* 0x000e620008000a00 */
[----:B------:R-:W2:Y:S01]  /*08f0*/  LDCU.64 UR8, c[0x0][0x388] ;  /* 0x00007100ff0877ac */ /* 0x000ea20008000a00 */
[----:B------:R-:W3:Y:S10]  /*0900*/  LDCU.64 UR14, c[0x0][0x388] ;  /* 0x00007100ff0e77ac */ /* 0x000ef40008000a00 */
[----:B------:R-:W-:Y:S05]  /*0910*/  @!P0 BRA `(.L_x_53) ;  /* 0x0000000800a48947 */ /* 0x000fea0003800000 */
[----:B------:R-:W4:Y:S02]  /*0920*/  LDCU.64 UR4, c[0x0][0x398] ;  /* 0x00007300ff0477ac */ /* 0x000f240008000a00 */
[----:B----4-:R-:W-:-:S04]  /*0930*/  UISETP.GE.U32.AND UP0, UPT, UR4, 0x1, UPT ;  /* 0x000000010400788c */ /* 0x010fc8000bf06070 */
[----:B------:R-:W-:-:S09]  /*0940*/  UISETP.GE.AND.EX UP0, UPT, UR5, URZ, UPT, UP0 ;  /* 0x000000ff0500728c */ /* 0x000fd2000bf06300 */
[----:B------:R-:W-:Y:S05]  /*0950*/  BRA.U !UP0, `(.L_x_54) ;  /* 0x00000009080c7547 */ /* 0x000fea000b800000 */
[----:B------:R-:W-:-:S07]  /*0960*/  CS2R R2, SRZ ;  /* 0x0000000000027805 */ /* 0x000fce000001ff00 */
.L_x_67:
[----:B------:R-:W4:Y:S02]  /*0970*/  LDCU.64 UR4, c[0x0][0x3b0] ;  /* 0x00007600ff0477ac */ /* 0x000f240008000a00 */
[----:B----4-:R-:W-:Y:S02]  /*0980*/  IMAD.U32 R17, RZ, RZ, UR4 ;  /* 0x00000004ff117e24 */ /* 0x010fe4000f8e00ff */
[----:B------:R-:W-:-:S03]  /*0990*/  IMAD.U32 R16, RZ, RZ, UR5 ;  /* 0x00000005ff107e24 */ /* 0x000fc6000f8e00ff */
[----:B------:R-:W-:-:S04]  /*09a0*/  ISETP.GT.U32.AND P0, PT, R17, 0x1, PT ;  /* 0x000000011100780c */ /* 0x000fc80003f04070 */
[----:B------:R-:W-:-:S13]  /*09b0*/  ISETP.GT.AND.EX P0, PT, R16, RZ, PT, P0 ;  /* 0x000000ff1000720c */ /* 0x000fda0003f04300 */
[----:B-----5:R-:W-:Y:S05]  /*09c0*/  @!P0 BRA `(.L_x_55) ;  /* 0x0000000000748947 */ /* 0x020fea0003800000 */
[----:B------:R-:W-:Y:S01]  /*09d0*/  IADD3 R18, P0, PT, R17, -0x1, RZ ;  /* 0xffffffff11127810 */ /* 0x000fe20007f1e0ff */
[----:B------:R-:W-:Y:S02]  /*09e0*/  IMAD.MOV.U32 R19, RZ, RZ, RZ ;  /* 0x000000ffff137224 */ /* 0x000fe400078e00ff */
[----:B------:R-:W-:Y:S01]  /*09f0*/  IMAD.MOV.U32 R20, RZ, RZ, RZ ;  /* 0x000000ffff147224 */ /* 0x000fe200078e00ff */
[----:B------:R-:W-:-:S09]  /*0a00*/  IADD3.X R21, PT, PT, R16, -0x1, RZ, P0, !PT ;  /* 0xffffffff10157810 */ /* 0x000fd200007fe4ff */
.L_x_56:
[----:B-1----:R-:W-:Y:S02]  /*0a10*/  IMAD.U32 R17, RZ, RZ, UR16 ;  /* 0x00000010ff117e24 */ /* 0x002fe4000f8e00ff */
[----:B------:R-:W-:Y:S02]  /*0a20*/  IMAD.U32 R16, RZ, RZ, UR17 ;  /* 0x00000011ff107e24 */ /* 0x000fe4000f8e00ff */
[----:B------:R-:W-:Y:S02]  /*0a30*/  IMAD.MOV.U32 R4, RZ, RZ, R19 ;  /* 0x000000ffff047224 */ /* 0x000fe400078e0013 */
[----:B------:R-:W-:Y:S02]  /*0a40*/  IMAD.MOV.U32 R5, RZ, RZ, R20 ;  /* 0x000000ffff057224 */ /* 0x000fe400078e0014 */
[----:B------:R-:W-:Y:S02]  /*0a50*/  IMAD R14, R8, R17, RZ ;  /* 0x00000011080e7224 */ /* 0x000fe400078e02ff */
[----:B------:R-:W-:-:S02]  /*0a60*/  IMAD R23, R0, R16, RZ ;  /* 0x0000001000177224 */ /* 0x000fc400078e02ff */
[----:B------:R-:W-:-:S04]  /*0a70*/  IMAD.WIDE.U32 R6, R0, R17, R4 ;  /* 0x0000001100067225 */ /* 0x000fc800078e0004 */
[----:B------:R-:W-:-:S04]  /*0a80*/  IMAD.WIDE.U32 R12, R9, R17, R4 ;  /* 0x00000011090c7225 */ /* 0x000fc800078e0004 */
[----:B------:R-:W-:Y:S01]  /*0a90*/  IMAD R15, R9, R16, R14 ;  /* 0x00000010090f7224 */ /* 0x000fe200078e020e */
[----:B--2---:R-:W-:Y:S01]  /*0aa0*/  LEA R14, P1, R6, UR8, 0x3 ;  /* 0x00000008060e7c11 */ /* 0x004fe2000f8218ff */
[----:B------:R-:W-:Y:S01]  /*0ab0*/  IMAD.IADD R5, R23, 0x1, R7 ;  /* 0x0000000117057824 */ /* 0x000fe200078e0207 */
[----:B------:R-:W-:Y:S01]  /*0ac0*/  LEA R4, P0, R12, UR8, 0x3 ;  /* 0x000000080c047c11 */ /* 0x000fe2000f8018ff */
[----:B------:R-:W-:-:S03]  /*0ad0*/  IMAD.IADD R7, R13, 0x1, R15 ;  /* 0x000000010d077824 */ /* 0x000fc600078e020f */
[----:B------:R-:W-:Y:S02]  /*0ae0*/  LEA.HI.X R15, R6, UR9, R5, 0x3, P1 ;  /* 0x00000009060f7c11 */ /* 0x000fe400088f1c05 */
[----:B------:R-:W-:-:S04]  /*0af0*/  LEA.HI.X R5, R12, UR9, R7, 0x3, P0 ;  /* 0x000000090c057c11 */ /* 0x000fc800080f1c07 */
[----:B------:R-:W2:Y:S04]  /*0b00*/  LDG.E.64 R14, desc[UR6][R14.64+0x8] ;  /* 0x000008060e0e7981 */ /* 0x000ea8000c1e1b00 */
[----:B------:R-:W2:Y:S02]  /*0b10*/  LDG.E.64 R4, desc[UR6][R4.64] ;  /* 0x0000000604047981 */ /* 0x000ea4000c1e1b00 */
[----:B--2---:R-:W-:-:S04]  /*0b20*/  ISETP.NE.U32.AND P0, PT, R4, R14, PT ;  /* 0x0000000e0400720c */ /* 0x004fc80003f05070 */
[----:B------:R-:W-:-:S13]  /*0b30*/  ISETP.NE.AND.EX P0, PT, R5, R15, PT, P0 ;  /* 0x0000000f0500720c */ /* 0x000fda0003f05300 */
[----:B0--3--:R-:W-:Y:S05]  /*0b40*/  @P0 EXIT ;  /* 0x000000000000094d */ /* 0x009fea0003800000 */
[----:B------:R-:W-:-:S05]  /*0b50*/  IADD3 R19, P0, PT, R19, 0x1, RZ ;  /* 0x0000000113137810 */ /* 0x000fca0007f1e0ff */
[----:B------:R-:W-:Y:S01]  /*0b60*/  IMAD.X R20, RZ, RZ, R20, P0 ;  /* 0x000000ffff147224 */ /* 0x000fe200000e0614 */
[----:B------:R-:W-:-:S04]  /*0b70*/  ISETP.NE.U32.AND P0, PT, R19, R18, PT ;  /* 0x000000121300720c */ /* 0x000fc80003f05070 */
[----:B------:R-:W-:-:S13]  /*0b80*/  ISETP.NE.AND.EX P0, PT, R20, R21, PT, P0 ;  /* 0x000000151400720c */ /* 0x000fda0003f05300 */
[----:B------:R-:W-:Y:S05]  /*0b90*/  @P0 BRA `(.L_x_56) ;  /* 0xfffffffc009c0947 */ /* 0x000fea000383ffff */
.L_x_55:
[----:B------:R-:W4:Y:S01]  /*0ba0*/  LDCU.64 UR4, c[0x0][0x3b0] ;  /* 0x00007600ff0477ac */ /* 0x000f220008000a00 */
[-C--:B------:R-:W-:Y:S01]  /*0bb0*/  IMAD R4, R8, R17.reuse, RZ ;  /* 0x0000001108047224 */ /* 0x080fe200078e02ff */
[----:B------:R-:W0:Y:S03]  /*0bc0*/  LDCU.64 UR10, c[0x0][0x388] ;  /* 0x00007100ff0a77ac */ /* 0x000e260008000a00 */
[C---:B------:R-:W-:Y:S02]  /*0bd0*/  IMAD R7, R9.reuse, R16, R4 ;  /* 0x0000001009077224 */ /* 0x040fe400078e0204 */
[----:B----4-:R-:W-:-:S04]  /*0be0*/  IMAD.WIDE.U32 R4, R9, R17, UR4 ;  /* 0x0000000409047e25 */ /* 0x010fc8000f8e0011 */
[----:B------:R-:W-:Y:S01]  /*0bf0*/  IMAD.IADD R5, R7, 0x1, R5 ;  /* 0x0000000107057824 */ /* 0x000fe200078e0205 */
[----:B0-----:R-:W-:-:S04]  /*0c00*/  LEA R6, P0, R4, UR10, 0x3 ;  /* 0x0000000a04067c11 */ /* 0x001fc8000f8018ff */
[----:B------:R-:W-:-:S05]  /*0c10*/  LEA.HI.X R7, R4, UR11, R5, 0x3, P0 ;  /* 0x0000000b04077c11 */ /* 0x000fca00080f1c05 */
[----:B------:R0:W5:Y:S01]  /*0c20*/  LDG.E.64 R4, desc[UR6][R6.64+-0x8] ;  /* 0xfffff80606047981 */ /* 0x000162000c1e1b00 */
[----:B------:R-:W-:Y:S01]  /*0c30*/  IMAD.MOV.U32 R16, RZ, RZ, 0x1 ;  /* 0x00000001ff107424 */ /* 0x000fe200078e00ff */
[----:B------:R-:W-:-:S07]  /*0c40*/  CS2R R18, SRZ ;  /* 0x0000000000127805 */ /* 0x000fce000001ff00 */
.L_x_66:
[----:B------:R-:W0:Y:S01]  /*0c50*/  LDCU.64 UR10, c[0x0][0x3b0] ;  /* 0x00007600ff0a77ac */ /* 0x000e220008000a00 */
[----:B------:R-:W4:Y:S01]  /*0c60*/  LDCU.64 UR4, c[0x0][0x388] ;  /* 0x00007100ff0477ac */ /* 0x000f220008000a00 */
[----:B0----5:R-:W-:-:S04]  /*0c70*/  IMAD.WIDE.U32 R6, R0, UR10, R18 ;  /* 0x0000000a00067c25 */ /* 0x021fc8000f8e0012 */
[----:B------:R-:W-:Y:S01]  /*0c80*/  IMAD R7, R0, UR11, R7 ;  /* 0x0000000b00077c24 */ /* 0x000fe2000f8e0207 */
[----:B----4-:R-:W-:-:S04]  /*0c90*/  LEA R12, P0, R6, UR4, 0x3 ;  /* 0x00000004060c7c11 */ /* 0x010fc8000f8018ff */
[----:B------:R-:W-:Y:S01]  /*0ca0*/  LEA.HI.X R13, R6, UR5, R7, 0x3, P0 ;  /* 0x00000005060d7c11 */ /* 0x000fe200080f1c07 */
[----:B------:R-:W0:Y:S04]  /*0cb0*/  LDCU.64 UR4, c[0x0][0x398] ;  /* 0x00007300ff0477ac */ /* 0x000e280008000a00 */
[----:B-----5:R4:W5:Y:S01]  /*0cc0*/  LDG.E.64 R6, desc[UR6][R12.64] ;  /* 0x000000060c067981 */ /* 0x020962000c1e1b00 */
[----:B------:R-:W-:Y:S01]  /*0cd0*/  IADD3 R18, P0, PT, R18, 0x1, RZ ;  /* 0x0000000112127810 */ /* 0x000fe20007f1e0ff */
[----:B------:R-:W-:Y:S01]  /*0ce0*/  BSSY.RECONVERGENT B0, `(.L_x_57) ;  /* 0x000003e000007945 */ /* 0x000fe20003800200 */
[----:B------:R-:W-:Y:S02]  /*0cf0*/  PRMT R24, R16, 0x7610, R24 ;  /* 0x0000761010187816 */ /* 0x000fe40000000018 */
[----:B------:R-:W-:Y:S01]  /*0d00*/  CS2R R20, SRZ ;  /* 0x0000000000147805 */ /* 0x000fe2000001ff00 */
[----:B------:R-:W-:Y:S01]  /*0d10*/  IMAD.X R19, RZ, RZ, R19, P0 ;  /* 0x000000ffff137224 */ /* 0x000fe200000e0613 */
[----:B------:R-:W-:-:S04]  /*0d20*/  ISETP.NE.U32.AND P0, PT, R18, UR10, PT ;  /* 0x0000000a12007c0c */ /* 0x000fc8000bf05070 */
[----:B------:R-:W-:Y:S01]  /*0d30*/  ISETP.NE.AND.EX P0, PT, R19, UR11, PT, P0 ;  /* 0x0000000b13007c0c */ /* 0x000fe2000bf05300 */
[----:B0-----:R-:W-:-:S04]  /*0d40*/  UIADD3 UR4, UP0, UPT, UR4, -0x1, URZ ;  /* 0xffffffff04047890 */ /* 0x001fc8000ff1e0ff */
[----:B------:R-:W-:Y:S02]  /*0d50*/  UIADD3.X UR5, UPT, UPT, UR5, -0x1, URZ, UP0, !UPT ;  /* 0xffffffff05057890 */ /* 0x000fe400087fe4ff */
[----:B------:R-:W-:-:S04]  /*0d60*/  IMAD.U32 R25, RZ, RZ, UR4 ;  /* 0x00000004ff197e24 */ /* 0x000fc8000f8e00ff */
[----:B----4-:R-:W-:-:S07]  /*0d70*/  IMAD.U32 R22, RZ, RZ, UR5 ;  /* 0x00000005ff167e24 */ /* 0x010fce000f8e00ff */
.L_x_65:
        /* <DEDUP_REMOVED lines=11> */
[----:B------:R-:W4:Y:S01]  /*0e30*/  LDG.E.64 R14, desc[UR6][R12.64] ;  /* 0x000000060c0e7981 */ /* 0x000f22000c1e1b00 */
[----:B------:R-:W-:Y:S01]  /*0e40*/  BSSY.RELIABLE B1, `(.L_x_58) ;  /* 0x000000a000017945 */ /* 0x000fe20003800100 */
[----:B----4-:R-:W-:-:S04]  /*0e50*/  ISETP.NE.U32.AND P1, PT, R14, R4, PT ;  /* 0x000000040e00720c */ /* 0x010fc80003f25070 */
[----:B------:R-:W-:-:S13]  /*0e60*/  ISETP.NE.AND.EX P1, PT, R15, R5, PT, P1 ;  /* 0x000000050f00720c */ /* 0x000fda0003f25310 */
[----:B------:R-:W-:Y:S05]  /*0e70*/  @P1 BRA `(.L_x_59) ;  /* 0x0000000000181947 */ /* 0x000fea0003800000 */
[----:B------:R-:W4:Y:S02]  /*0e80*/  LDG.E.64 R16, desc[UR6][R12.64+0x8] ;  /* 0x000008060c107981 */ /* 0x000f24000c1e1b00 */
[----:B----45:R-:W-:Y:S02]  /*0e90*/  ISETP.NE.U32.AND P1, PT, R16, R6, PT ;  /* 0x000000061000720c */ /* 0x030fe40003f25070 */
[----:B------:R-:W-:Y:S02]  /*0ea0*/  PRMT R16, R24, 0x7610, R16 ;  /* 0x0000761018107816 */ /* 0x000fe40000000010 */
[----:B------:R-:W-:-:S13]  /*0eb0*/  ISETP.NE.AND.EX P1, PT, R17, R7, PT, P1 ;  /* 0x000000071100720c */ /* 0x000fda0003f25310 */
[----:B------:R-:W-:Y:S05]  /*0ec0*/  @!P1 BREAK.RELIABLE B1 ;  /* 0x0000000000019942 */ /* 0x000fea0003800100 */
[----:B------:R-:W-:Y:S05]  /*0ed0*/  @!P1 BRA `(.L_x_60) ;  /* 0x0000000000789947 */ /* 0x000fea0003800000 */
.L_x_59:
[----:B-123--:R-:W-:Y:S05]  /*0ee0*/  BSYNC.RELIABLE B1 ;  /* 0x0000000000017941 */ /* 0x00efea0003800100 */
.L_x_58:
        /* <DEDUP_REMOVED lines=19> */
.L_x_63:
[----:B------:R-:W-:-:S05]  /*1020*/  IADD3 R20, P1, PT, R26, 0x1, RZ ;  /* 0x000000011a147810 */ /* 0x000fca0007f3e0ff */
[----:B------:R-:W-:Y:S01]  /*1030*/  IMAD.X R21, RZ, RZ, R23, P1 ;  /* 0x000000ffff157224 */ /* 0x000fe200008e0617 */
[----:B------:R-:W-:Y:S07]  /*1040*/  BRA `(.L_x_64) ;  /* 0x0000000000087947 */ /* 0x000fee0003800000 */
.L_x_62:
[----:B------:R-:W-:-:S04]  /*1050*/  IADD3 R25, P1, PT, R26, -0x1, RZ ;  /* 0xffffffff1a197810 */ /* 0x000fc80007f3e0ff */
[----:B------:R-:W-:-:S09]  /*1060*/  IADD3.X R22, PT, PT, R23, -0x1, RZ, P1, !PT ;  /* 0xffffffff17167810 */ /* 0x000fd20000ffe4ff */
.L_x_64:
[----:B------:R-:W-:Y:S05]  /*1070*/  BSYNC.RECONVERGENT B2 ;  /* 0x0000000000027941 */ /* 0x000fea0003800200 */
.L_x_61:
[----:B------:R-:W-:-:S04]  /*1080*/  ISETP.GT.U32.AND P1, PT, R20, R25, PT ;  /* 0x000000191400720c */ /* 0x000fc80003f24070 */
[----:B------:R-:W-:-:S13]  /*1090*/  ISETP.GT.AND.EX P1, PT, R21, R22, PT, P1 ;  /* 0x000000161500720c */ /* 0x000fda0003f24310 */
[----:B------:R-:W-:Y:S05]  /*10a0*/  @!P1 BRA `(.L_x_65) ;  /* 0xfffffffc00349947 */ /* 0x000fea000383ffff */
[----:B------:R-:W-:-:S07]  /*10b0*/  PRMT R16, RZ, 0x7610, R16 ;  /* 0x00007610ff107816 */ /* 0x000fce0000000010 */
.L_x_60:
[----:B-123--:R-:W-:Y:S05]  /*10c0*/  BSYNC.RECONVERGENT B0 ;  /* 0x0000000000007941 */ /* 0x00efea0003800200 */
.L_x_57:
[----:B------:R-:W-:Y:S05]  /*10d0*/  @P0 BRA `(.L_x_66) ;  /* 0xfffffff800dc0947 */ /* 0x000fea000383ffff */
[----:B------:R-:W0:Y:S01]  /*10e0*/  LDCU.64 UR4, c[0x0][0x3a0] ;  /* 0x00007400ff0477ac */ /* 0x000e220008000a00 */
[----:B------:R-:W-:-:S04]  /*10f0*/  LOP3.LUT R5, R16, 0xff, RZ, 0xc0, !PT ;  /* 0x000000ff10057812 */ /* 0x000fc800078ec0ff */
[----:B------:R-:W-:-:S05]  /*1100*/  IADD3 R2, P0, PT, R2, R5, RZ ;  /* 0x0000000502027210 */ /* 0x000fca0007f1e0ff */
[----:B------:R-:W-:Y:S01]  /*1110*/  IMAD.X R3, RZ, RZ, R3, P0 ;  /* 0x000000ffff037224 */ /* 0x000fe200000e0603 */
[----:B------:R-:W-:-:S04]  /*1120*/  IADD3 R9, P0, PT, R9, 0x1, RZ ;  /* 0x0000000109097810 */ /* 0x000fc80007f1e0ff */
[----:B------:R4:W-:Y:S01]  /*1130*/  STG.E.64 desc[UR6][R10.64], R2 ;  /* 0x000000020a007986 */ /* 0x0009e2000c101b06 */
[----:B------:R-:W-:Y:S01]  /*1140*/  IMAD.X R8, RZ, RZ, R8, P0 ;  /* 0x000000ffff087224 */ /* 0x000fe200000e0608 */
[----:B0-----:R-:W-:-:S04]  /*1150*/  ISETP.GE.U32.AND P0, PT, R9, UR4, PT ;  /* 0x0000000409007c0c */ /* 0x001fc8000bf06070 */
[----:B------:R-:W-:-:S13]  /*1160*/  ISETP.GE.AND.EX P0, PT, R8, UR5, PT, P0 ;  /* 0x0000000508007c0c */ /* 0x000fda000bf06300 */
[----:B----4-:R-:W-:Y:S05]  /*1170*/  @!P0 BRA `(.L_x_67) ;  /* 0xfffffff400fc8947 */ /* 0x010fea000383ffff */
[----:B------:R-:W-:Y:S05]  /*1180*/  EXIT ;  /* 0x000000000000794d */ /* 0x000fea0003800000 */
.L_x_54:
[----:B------:R-:W-:-:S04]  /*1190*/  ISETP.GE.U32.AND P0, PT, R3, 0x2, PT ;  /* 0x000000020300780c */ /* 0x000fc80003f06070 */
[----:B------:R-:W-:-:S13]  /*11a0*/  ISETP.GE.AND.EX P0, PT, R5, RZ, PT, P0 ;  /* 0x000000ff0500720c */ /* 0x000fda0003f06300 */
[----:B0123--:R-:W-:Y:S05]  /*11b0*/  @!P0 EXIT ;  /* 0x000000000000894d */ /* 0x00ffea0003800000 */
.L_x_69:
[----:B------:R-:W-:Y:S02]  /*11c0*/  IMAD.MOV.U32 R7, RZ, RZ, RZ ;  /* 0x000000ffff077224 */ /* 0x000fe400078e00ff */
[----:B------:R-:W-:-:S07]  /*11d0*/  IMAD.MOV.U32 R16, RZ, RZ, RZ ;  /* 0x000000ffff107224 */ /* 0x000fce00078e00ff */
.L_x_68:
[----:B------:R-:W-:Y:S02]  /*11e0*/  IMAD R4, R8, UR12, RZ ;  /* 0x0000000c08047c24 */ /* 0x000fe4000f8e02ff */
[----:B------:R-:W-:Y:S02]  /*11f0*/  IMAD.MOV.U32 R10, RZ, RZ, R7 ;  /* 0x000000ffff0a7224 */ /* 0x000fe400078e0007 */
[----:B------:R-:W-:Y:S02]  /*1200*/  IMAD.MOV.U32 R11, RZ, RZ, R16 ;  /* 0x000000ffff0b7224 */ /* 0x000fe400078e0010 */
[C---:B------:R-:W-:Y:S02]  /*1210*/  IMAD R3, R9.reuse, UR13, R4 ;  /* 0x0000000d09037c24 */ /* 0x040fe4000f8e0204 */
[----:B------:R-:W-:-:S04]  /*1220*/  IMAD.WIDE.U32 R4, R9, UR12, R10 ;  /* 0x0000000c09047c25 */ /* 0x000fc8000f8e000a */
[----:B------:R-:W-:Y:S01]  /*1230*/  IMAD.WIDE.U32 R10, R0, UR12, R10 ;  /* 0x0000000c000a7c25 */ /* 0x000fe2000f8e000a */
[----:B------:R-:W-:-:S03]  /*1240*/  LEA R12, P0, R4, UR14, 0x3 ;  /* 0x0000000e040c7c11 */ /* 0x000fc6000f8018ff */
[----:B------:R-:W-:Y:S01]  /*1250*/  IMAD.IADD R5, R5, 0x1, R3 ;  /* 0x0000000105057824 */ /* 0x000fe200078e0203 */
[----:B------:R-:W-:Y:S01]  /*1260*/  LEA R14, P1, R10, UR14, 0x3 ;  /* 0x0000000e0a0e7c11 */ /* 0x000fe2000f8218ff */
[----:B------:R-:W-:-:S03]  /*1270*/  IMAD R3, R0, UR13, R11 ;  /* 0x0000000d00037c24 */ /* 0x000fc6000f8e020b */
[----:B------:R-:W-:Y:S02]  /*1280*/  LEA.HI.X R13, R4, UR15, R5, 0x3, P0 ;  /* 0x0000000f040d7c11 */ /* 0x000fe400080f1c05 */
[----:B------:R-:W-:-:S03]  /*1290*/  LEA.HI.X R15, R10, UR15, R3, 0x3, P1 ;  /* 0x0000000f0a0f7c11 */ /* 0x000fc600088f1c03 */
        /* <DEDUP_REMOVED lines=8> */
[----:B------:R-:W-:Y:S05]  /*1320*/  @P0 EXIT ;  /* 0x000000000000094d */ /* 0x000fea0003800000 */
[----:B------:R-:W-:Y:S05]  /*1330*/  @P1 BRA `(.L_x_68) ;  /* 0xfffffffc00a81947 */ /* 0x000fea000383ffff */
[----:B------:R-:W0:Y:S01]  /*1340*/  LDCU.64 UR4, c[0x0][0x3a0] ;  /* 0x00007400ff0477ac */ /* 0x000e220008000a00 */
[----:B------:R-:W-:-:S05]  /*1350*/  IADD3 R9, P0, PT, R9, 0x1, RZ ;  /* 0x0000000109097810 */ /* 0x000fca0007f1e0ff */
[----:B------:R-:W-:Y:S01]  /*1360*/  IMAD.X R8, RZ, RZ, R8, P0 ;  /* 0x000000ffff087224 */ /* 0x000fe200000e0608 */
[----:B0-----:R-:W-:-:S04]  /*1370*/  ISETP.GE.U32.AND P0, PT, R9, UR4, PT ;  /* 0x0000000409007c0c */ /* 0x001fc8000bf06070 */
[----:B------:R-:W-:-:S13]  /*1380*/  ISETP.GE.AND.EX P0, PT, R8, UR5, PT, P0 ;  /* 0x0000000508007c0c */ /* 0x000fda000bf06300 */
[----:B------:R-:W-:Y:S05]  /*1390*/  @!P0 BRA `(.L_x_69) ;  /* 0xfffffffc00888947 */ /* 0x000fea000383ffff */
[----:B------:R-:W-:Y:S05]  /*13a0*/  EXIT ;  /* 0x000000000000794d */ /* 0x000fea0003800000 */
.L_x_53:
[--C-:B------:R-:W-:Y:S01]  /*13b0*/  IMAD.IADD R2, R12, 0x1, -R9.reuse ;  /* 0x000000010c027824 */ /* 0x100fe200078e0a09 */
[----:B------:R-:W-:Y:S01]  /*13c0*/  BSSY.RECONVERGENT B0, `(.L_x_70) ;  /* 0x0000018000007945 */ /* 0x000fe20003800200 */
[----:B------:R-:W-:Y:S02]  /*13d0*/  IMAD.MOV.U32 R6, RZ, RZ, RZ ;  /* 0x000000ffff067224 */ /* 0x000fe400078e00ff */
[----:B------:R-:W-:Y:S01]  /*13e0*/  IMAD.MOV.U32 R15, RZ, RZ, RZ ;  /* 0x000000ffff0f7224 */ /* 0x000fe200078e00ff */
[----:B------:R-:W-:Y:S01]  /*13f0*/  LOP3.LUT R2, R2, 0x3, RZ, 0xc0, !PT ;  /* 0x0000000302027812 */ /* 0x000fe200078ec0ff */
[----:B------:R-:W-:Y:S02]  /*1400*/  IMAD.MOV.U32 R7, RZ, RZ, R9 ;  /* 0x000000ffff077224 */ /* 0x000fe400078e0009 */
[----:B------:R-:W-:Y:S01]  /*1410*/  IMAD.MOV.U32 R4, RZ, RZ, R8 ;  /* 0x000000ffff047224 */ /* 0x000fe200078e0008 */
[----:B------:R-:W-:-:S04]  /*1420*/  ISETP.NE.U32.AND P0, PT, R2, RZ, PT ;  /* 0x000000ff0200720c */ /* 0x000fc80003f05070 */
[----:B------:R-:W-:-:S13]  /*1430*/  ISETP.NE.AND.EX P0, PT, RZ, RZ, PT, P0 ;  /* 0x000000ffff00720c */ /* 0x000fda0003f05300 */
[----:B------:R-:W-:Y:S05]  /*1440*/  @!P0 BRA `(.L_x_71) ;  /* 0x00000000003c8947 */ /* 0x000fea0003800000 */
[----:B------:R-:W-:Y:S01]  /*1450*/  BSSY.RECONVERGENT B1, `(.L_x_72) ;  /* 0x0000008000017945 */ /* 0x000fe20003800200 */
[----:B------:R-:W-:Y:S02]  /*1460*/  IMAD.MOV.U32 R0, RZ, RZ, RZ ;  /* 0x000000ffff007224 */ /* 0x000fe400078e00ff */
[----:B------:R-:W-:-:S07]  /*1470*/  IMAD.MOV.U32 R5, RZ, RZ, RZ ;  /* 0x000000ffff057224 */ /* 0x000fce00078e00ff */
.L_x_73:
[----:B------:R-:W-:-:S05]  /*1480*/  IADD3 R0, P0, PT, R0, 0x1, RZ ;  /* 0x0000000100007810 */ /* 0x000fca0007f1e0ff */
[----:B------:R-:W-:Y:S01]  /*1490*/  IMAD.X R5, RZ, RZ, R5, P0 ;  /* 0x000000ffff057224 */ /* 0x000fe200000e0605 */
[----:B------:R-:W-:-:S04]  /*14a0*/  ISETP.NE.U32.AND P0, PT, R0, R2, PT ;  /* 0x000000020000720c */ /* 0x000fc80003f05070 */
[----:B------:R-:W-:-:S13]  /*14b0*/  ISETP.NE.AND.EX P0, PT, R5, RZ, PT, P0 ;  /* 0x000000ff0500720c */ /* 0x000fda0003f05300 */
[----:B------:R-:W-:Y:S05]  /*14c0*/  @P0 BRA `(.L_x_73) ;  /* 0xfffffffc00ec0947 */ /* 0x000fea000383ffff */
[----:B0123--:R-:W-:Y:S05]  /*14d0*/  BSYNC.RECONVERGENT B1 ;  /* 0x0000000000017941 */ /* 0x00ffea0003800200 */
.L_x_72:
[----:B------:R-:W-:Y:S01]  /*14e0*/  IMAD.MOV.U32 R3, RZ, RZ, RZ ;  /* 0x000000ffff037224 */ /* 0x000fe200078e00ff */
[----:B------:R-:W-:Y:S01]  /*14f0*/  IADD3 R7, P0, PT, R0, R9, RZ ;  /* 0x0000000900077210 */ /* 0x000fe20007f1e0ff */
[----:B------:R-:W-:Y:S02]  /*1500*/  IMAD.MOV.U32 R6, RZ, RZ, R2 ;  /* 0x000000ffff067224 */ /* 0x000fe400078e0002 */
[----:B------:R-:W-:Y:S01]  /*1510*/  IMAD.MOV.U32 R15, RZ, RZ, RZ ;  /* 0x000000ffff0f7224 */ /* 0x000fe200078e00ff */
[----:B------:R4:W-:Y:S01]  /*1520*/  STG.E.64 desc[UR6][R10.64], R2 ;  /* 0x000000020a007986 */ /* 0x0009e2000c101b06 */
[----:B------:R-:W-:-:S08]  /*1530*/  IMAD.X R4, R5, 0x1, R8, P0 ;  /* 0x0000000105047824 */ /* 0x000fd000000e0608 */
.L_x_71:
[----:B0123--:R-:W-:Y:S05]  /*1540*/  BSYNC.RECONVERGENT B0 ;  /* 0x0000000000007941 */ /* 0x00ffea0003800200 */
.L_x_70:
[----:B------:R-:W-:-:S04]  /*1550*/  IADD3 R0, P1, PT, R9, -R12, RZ ;  /* 0x8000000c09007210 */ /* 0x000fc80007f3e0ff */
[----:B------:R-:W-:Y:S01]  /*1560*/  ISETP.GT.U32.AND P0, PT, R0, -0x4, PT ;  /* 0xfffffffc0000780c */ /* 0x000fe20003f04070 */
[----:B------:R-:W-:-:S05]  /*1570*/  IMAD.X R0, R8, 0x1, ~R13, P1 ;  /* 0x0000000108007824 */ /* 0x000fca00008e0e0d */
[----:B------:R-:W-:-:S13]  /*1580*/  ISETP.GT.U32.AND.EX P0, PT, R0, -0x1, PT, P0 ;  /* 0xffffffff0000780c */ /* 0x000fda0003f04100 */
[----:B------:R-:W-:Y:S05]  /*1590*/  @P0 EXIT ;  /* 0x000000000000094d */ /* 0x000fea0003800000 */
[----:B------:R-:W-:Y:S01]  /*15a0*/  IADD3 R0, P0, PT, -R7, R12, RZ ;  /* 0x0000000c07007210 */ /* 0x000fe20007f1e1ff */
[----:B------:R-:W-:Y:S03]  /*15b0*/  BSSY.RECONVERGENT B0, `(.L_x_74) ;  /* 0x0000010000007945 */ /* 0x000fe60003800200 */
[----:B------:R-:W-:Y:S01]  /*15c0*/  ISETP.GT.U32.AND P1, PT, R0, 0xc, PT ;  /* 0x0000000c0000780c */ /* 0x000fe20003f24070 */
[----:B------:R-:W-:Y:S01]  /*15d0*/  IMAD.X R0, R13, 0x1, ~R4, P0 ;  /* 0x000000010d007824 */ /* 0x000fe200000e0e04 */
[----:B------:R-:W-:-:S04]  /*15e0*/  PLOP3.LUT P0, PT, PT, PT, PT, 0x80, 0x8 ;  /* 0x000000000008781c */ /* 0x000fc80003f0f070 */
[----:B------:R-:W-:-:S13]  /*15f0*/  ISETP.GT.AND.EX P1, PT, R0, RZ, PT, P1 ;  /* 0x000000ff0000720c */ /* 0x000fda0003f24310 */
[----:B------:R-:W-:Y:S05]  /*1600*/  @!P1 BRA `(.L_x_75) ;  /* 0x0000000000289947 */ /* 0x000fea0003800000 */
[----:B------:R-:W-:Y:S02]  /*1610*/  IADD3 R0, P1, PT, R12, -0xc, RZ ;  /* 0xfffffff40c007810 */ /* 0x000fe40007f3e0ff */
[----:B------:R-:W-:Y:S02]  /*1620*/  PLOP3.LUT P0, PT, PT, PT, PT, 0x8, 0x80 ;  /* 0x000000000080781c */ /* 0x000fe40003f0e170 */
[----:B----4-:R-:W-:-:S11]  /*1630*/  IADD3.X R2, PT, PT, R13, -0x1, RZ, P1, !PT ;  /* 0xffffffff0d027810 */ /* 0x010fd60000ffe4ff */
.L_x_76:
[----:B------:R-:W-:Y:S02]  /*1640*/  IADD3 R7, P1, PT, R7, 0x10, RZ ;  /* 0x0000001007077810 */ /* 0x000fe40007f3e0ff */
[----:B------:R-:W-:-:S03]  /*1650*/  IADD3 R6, P2, PT, R6, 0x10, RZ ;  /* 0x0000001006067810 */ /* 0x000fc60007f5e0ff */
[----:B------:R-:W-:Y:S01]  /*1660*/  IMAD.X R4, RZ, RZ, R4, P1 ;  /* 0x000000ffff047224 */ /* 0x000fe200008e0604 */
[----:B------:R-:W-:Y:S01]  /*1670*/  ISETP.GE.U32.AND P1, PT, R7, R0, PT ;  /* 0x000000000700720c */ /* 0x000fe20003f26070 */
[----:B------:R-:W-:-:S03]  /*1680*/  IMAD.X R15, RZ, RZ, R15, P2 ;  /* 0x000000ffff0f7224 */ /* 0x000fc600010e060f */
[----:B------:R-:W-:-:S13]  /*1690*/  ISETP.GE.AND.EX P1, PT, R4, R2, PT, P1 ;  /* 0x000000020400720c */ /* 0x000fda0003f26310 */
[----:B------:R-:W-:Y:S05]  /*16a0*/  @!P1 BRA `(.L_x_76) ;  /* 0xfffffffc00e49947 */ /* 0x000fea000383ffff */
.L_x_75:
[----:B------:R-:W-:Y:S05]  /*16b0*/  BSYNC.RECONVERGENT B0 ;  /* 0x0000000000007941 */ /* 0x000fea0003800200 */
.L_x_74:
[----:B------:R-:W-:-:S04]  /*16c0*/  IADD3 R0, P2, PT, -R7, R12, RZ ;  /* 0x0000000c07007210 */ /* 0x000fc80007f5e1ff */
[----:B------:R-:W-:Y:S01]  /*16d0*/  ISETP.GT.U32.AND P1, PT, R0, 0x4, PT ;  /* 0x000000040000780c */ /* 0x000fe20003f24070 */
[----:B------:R-:W-:-:S05]  /*16e0*/  IMAD.X R0, R13, 0x1, ~R4, P2 ;  /* 0x000000010d007824 */ /* 0x000fca00010e0e04 */
[----:B------:R-:W-:-:S13]  /*16f0*/  ISETP.GT.AND.EX P1, PT, R0, RZ, PT, P1 ;  /* 0x000000ff0000720c */ /* 0x000fda0003f24310 */
[----:B------:R-:W-:Y:S02]  /*1700*/  @P1 IADD3 R7, P3, PT, R7, 0x8, RZ ;  /* 0x0000000807071810 */ /* 0x000fe40007f7e0ff */
[----:B------:R-:W-:Y:S02]  /*1710*/  @P1 PLOP3.LUT P0, PT, PT, PT, PT, 0x8, 0x80 ;  /* 0x000000000080181c */ /* 0x000fe40003f0e170 */
[----:B------:R-:W-:Y:S01]  /*1720*/  ISETP.LT.U32.AND P2, PT, R7, R12, PT ;  /* 0x0000000c0700720c */ /* 0x000fe20003f41070 */
[----:B------:R-:W-:-:S05]  /*1730*/  @P1 IMAD.X R4, RZ, RZ, R4, P3 ;  /* 0x000000ffff041224 */ /* 0x000fca00018e0604 */
[----:B------:R-:W-:Y:S02]  /*1740*/  ISETP.LT.OR.EX P0, PT, R4, R13, P0, P2 ;  /* 0x0000000d0400720c */ /* 0x000fe40000701720 */
[----:B------:R-:W-:-:S05]  /*1750*/  @P1 IADD3 R6, P2, PT, R6, 0x8, RZ ;  /* 0x0000000806061810 */ /* 0x000fca0007f5e0ff */
[----:B------:R-:W-:-:S06]  /*1760*/  @P1 IMAD.X R15, RZ, RZ, R15, P2 ;  /* 0x000000ffff0f1224 */ /* 0x000fcc00010e060f */
[----:B------:R-:W-:-:S05]  /*1770*/  @P0 IADD3 R6, P1, PT, R6, 0x4, RZ ;  /* 0x0000000406060810 */ /* 0x000fca0007f3e0ff */
[----:B------:R-:W-:Y:S02]  /*1780*/  @P0 IMAD.X R15, RZ, RZ, R15, P1 ;  /* 0x000000ffff0f0224 */ /* 0x000fe400008e060f */
[----:B----4-:R-:W-:Y:S02]  /*1790*/  IMAD.MOV.U32 R2, RZ, RZ, R6 ;  /* 0x000000ffff027224 */ /* 0x010fe400078e0006 */
[----:B------:R-:W-:-:S05]  /*17a0*/  IMAD.MOV.U32 R3, RZ, RZ, R15 ;  /* 0x000000ffff037224 */ /* 0x000fca00078e000f */
[----:B------:R-:W-:Y:S01]  /*17b0*/  STG.E.64 desc[UR6][R10.64], R2 ;  /* 0x000000020a007986 */ /* 0x000fe2000c101b06 */
[----:B------:R-:W-:Y:S05]  /*17c0*/  EXIT ;  /* 0x000000000000794d */ /* 0x000fea0003800000 */
.L_x_77:
        /* <DEDUP_REMOVED lines=11> */
.L_x_79:


//--------------------- .nv.shared.reserved.0     --------------------------
	.section	.nv.shared.reserved.0,"aw",@nobits
	.weak		__nv_reservedSMEM_offset_0_alias
	.size		__nv_reservedSMEM_offset_0_alias, 0, 64
	.other		__nv_reservedSMEM_offset_0_alias,@"STO_CUDA_RESERVED_SHARED STV_DEFAULT"
__nv_reservedSMEM_offset_0_alias:
	.zero		0
	.zero		64


//--------------------- .nv.constant0._Z13make_next_cliPxS_xxxS_xS_ --------------------------
	.section	.nv.constant0._Z13make_next_cliPxS_xxxS_xS_,"a",@progbits
	.sectionflags	@""
	.align	4
.nv.constant0._Z13make_next_cliPxS_xxxS_xS_:
	.zero		960


//--------------------- .nv.constant0._Z14count_next_cliPxS_xxxS_x --------------------------
	.section	.nv.constant0._Z14count_next_cliPxS_xxxS_x,"a",@progbits
	.sectionflags	@""
	.align	4
.nv.constant0._Z14count_next_cliPxS_xxxS_x:
	.zero		952


//--------------------- SYMBOLS --------------------------

	.type		.nv.reservedSmem.offset0,@object
	.size		.nv.reservedSmem.offset0,0x4
